//
// Generated by NVIDIA NVVM Compiler
//
// Compiler Build ID: CL-36424714
// Cuda compilation tools, release 13.0, V13.0.88
// Based on NVVM 20.0.0
//

.version 9.0
.target sm_100
.address_size 64

	// .globl	_Z9compute_LPKfPfS0_ii

.visible .entry _Z9compute_LPKfPfS0_ii(
	.param .u64 .ptr .align 1 _Z9compute_LPKfPfS0_ii_param_0,
	.param .u64 .ptr .align 1 _Z9compute_LPKfPfS0_ii_param_1,
	.param .u64 .ptr .align 1 _Z9compute_LPKfPfS0_ii_param_2,
	.param .u32 _Z9compute_LPKfPfS0_ii_param_3,
	.param .u32 _Z9compute_LPKfPfS0_ii_param_4
)
{
	.reg .pred 	%p<11>;
	.reg .b32 	%r<40>;
	.reg .b32 	%f<70>;
	.reg .b64 	%rd<41>;

	ld.param.u64 	%rd4, [_Z9compute_LPKfPfS0_ii_param_0];
	ld.param.u64 	%rd5, [_Z9compute_LPKfPfS0_ii_param_1];
	ld.param.u64 	%rd6, [_Z9compute_LPKfPfS0_ii_param_2];
	ld.param.u32 	%r19, [_Z9compute_LPKfPfS0_ii_param_3];
	ld.param.u32 	%r20, [_Z9compute_LPKfPfS0_ii_param_4];
	cvta.to.global.u64 	%rd1, %rd6;
	cvta.to.global.u64 	%rd2, %rd5;
	mov.u32 	%r21, %ctaid.x;
	mov.u32 	%r22, %ntid.x;
	mov.u32 	%r23, %tid.x;
	mad.lo.s32 	%r24, %r21, %r22, %r23;
	add.s32 	%r1, %r24, %r19;
	setp.ge.s32 	%p1, %r1, %r20;
	@%p1 bra 	$L__BB0_14;
	setp.lt.s32 	%p2, %r19, 1;
	mov.f32 	%f69, 0f00000000;
	@%p2 bra 	$L__BB0_13;
	mul.lo.s32 	%r2, %r1, %r20;
	and.b32  	%r3, %r19, 7;
	setp.lt.u32 	%p3, %r19, 8;
	mov.f32 	%f69, 0f00000000;
	mov.b32 	%r38, 0;
	@%p3 bra 	$L__BB0_5;
	and.b32  	%r38, %r19, 2147483640;
	neg.s32 	%r36, %r38;
	shl.b32 	%r6, %r20, 3;
	add.s64 	%rd3, %rd2, 16;
	mov.f32 	%f69, 0f00000000;
	mul.wide.s32 	%rd11, %r20, 4;
	mov.u32 	%r34, %r2;
	mov.u32 	%r35, %r19;
$L__BB0_4:
	.pragma "nounroll";
	mul.wide.s32 	%rd7, %r34, 4;
	add.s64 	%rd8, %rd3, %rd7;
	ld.global.f32 	%f17, [%rd8+-16];
	mul.wide.s32 	%rd9, %r35, 4;
	add.s64 	%rd10, %rd1, %rd9;
	ld.global.nc.f32 	%f18, [%rd10];
	fma.rn.f32 	%f19, %f17, %f18, %f69;
	ld.global.f32 	%f20, [%rd8+-12];
	add.s64 	%rd12, %rd10, %rd11;
	ld.global.nc.f32 	%f21, [%rd12];
	fma.rn.f32 	%f22, %f20, %f21, %f19;
	ld.global.f32 	%f23, [%rd8+-8];
	add.s64 	%rd13, %rd12, %rd11;
	ld.global.nc.f32 	%f24, [%rd13];
	fma.rn.f32 	%f25, %f23, %f24, %f22;
	ld.global.f32 	%f26, [%rd8+-4];
	add.s64 	%rd14, %rd13, %rd11;
	ld.global.nc.f32 	%f27, [%rd14];
	fma.rn.f32 	%f28, %f26, %f27, %f25;
	ld.global.f32 	%f29, [%rd8];
	add.s64 	%rd15, %rd14, %rd11;
	ld.global.nc.f32 	%f30, [%rd15];
	fma.rn.f32 	%f31, %f29, %f30, %f28;
	ld.global.f32 	%f32, [%rd8+4];
	add.s64 	%rd16, %rd15, %rd11;
	ld.global.nc.f32 	%f33, [%rd16];
	fma.rn.f32 	%f34, %f32, %f33, %f31;
	ld.global.f32 	%f35, [%rd8+8];
	add.s64 	%rd17, %rd16, %rd11;
	ld.global.nc.f32 	%f36, [%rd17];
	fma.rn.f32 	%f37, %f35, %f36, %f34;
	ld.global.f32 	%f38, [%rd8+12];
	add.s64 	%rd18, %rd17, %rd11;
	ld.global.nc.f32 	%f39, [%rd18];
	fma.rn.f32 	%f69, %f38, %f39, %f37;
	add.s32 	%r36, %r36, 8;
	add.s32 	%r35, %r35, %r6;
	add.s32 	%r34, %r34, 8;
	setp.ne.s32 	%p4, %r36, 0;
	@%p4 bra 	$L__BB0_4;
$L__BB0_5:
	setp.eq.s32 	%p5, %r3, 0;
	@%p5 bra 	$L__BB0_13;
	and.b32  	%r14, %r19, 3;
	setp.lt.u32 	%p6, %r3, 4;
	@%p6 bra 	$L__BB0_8;
	add.s32 	%r26, %r38, %r2;
	mul.wide.s32 	%rd19, %r26, 4;
	add.s64 	%rd20, %rd2, %rd19;
	ld.global.f32 	%f41, [%rd20];
	mad.lo.s32 	%r27, %r38, %r20, %r19;
	mul.wide.s32 	%rd21, %r27, 4;
	add.s64 	%rd22, %rd1, %rd21;
	ld.global.nc.f32 	%f42, [%rd22];
	fma.rn.f32 	%f43, %f41, %f42, %f69;
	ld.global.f32 	%f44, [%rd20+4];
	mul.wide.s32 	%rd23, %r20, 4;
	add.s64 	%rd24, %rd22, %rd23;
	ld.global.nc.f32 	%f45, [%rd24];
	fma.rn.f32 	%f46, %f44, %f45, %f43;
	ld.global.f32 	%f47, [%rd20+8];
	add.s64 	%rd25, %rd24, %rd23;
	ld.global.nc.f32 	%f48, [%rd25];
	fma.rn.f32 	%f49, %f47, %f48, %f46;
	ld.global.f32 	%f50, [%rd20+12];
	add.s64 	%rd26, %rd25, %rd23;
	ld.global.nc.f32 	%f51, [%rd26];
	fma.rn.f32 	%f69, %f50, %f51, %f49;
	add.s32 	%r38, %r38, 4;
$L__BB0_8:
	setp.eq.s32 	%p7, %r14, 0;
	@%p7 bra 	$L__BB0_13;
	setp.eq.s32 	%p8, %r14, 1;
	@%p8 bra 	$L__BB0_11;
	add.s32 	%r28, %r38, %r2;
	mul.wide.s32 	%rd27, %r28, 4;
	add.s64 	%rd28, %rd2, %rd27;
	ld.global.f32 	%f53, [%rd28];
	mad.lo.s32 	%r29, %r38, %r20, %r19;
	mul.wide.s32 	%rd29, %r29, 4;
	add.s64 	%rd30, %rd1, %rd29;
	ld.global.nc.f32 	%f54, [%rd30];
	fma.rn.f32 	%f55, %f53, %f54, %f69;
	ld.global.f32 	%f56, [%rd28+4];
	mul.wide.s32 	%rd31, %r20, 4;
	add.s64 	%rd32, %rd30, %rd31;
	ld.global.nc.f32 	%f57, [%rd32];
	fma.rn.f32 	%f69, %f56, %f57, %f55;
	add.s32 	%r38, %r38, 2;
$L__BB0_11:
	and.b32  	%r30, %r19, 1;
	setp.eq.b32 	%p9, %r30, 1;
	not.pred 	%p10, %p9;
	@%p10 bra 	$L__BB0_13;
	add.s32 	%r31, %r38, %r2;
	mul.wide.s32 	%rd33, %r31, 4;
	add.s64 	%rd34, %rd2, %rd33;
	ld.global.f32 	%f58, [%rd34];
	mad.lo.s32 	%r32, %r38, %r20, %r19;
	mul.wide.s32 	%rd35, %r32, 4;
	add.s64 	%rd36, %rd1, %rd35;
	ld.global.nc.f32 	%f59, [%rd36];
	fma.rn.f32 	%f69, %f58, %f59, %f69;
$L__BB0_13:
	mad.lo.s32 	%r33, %r1, %r20, %r19;
	cvta.to.global.u64 	%rd37, %rd4;
	mul.wide.s32 	%rd38, %r33, 4;
	add.s64 	%rd39, %rd37, %rd38;
	ld.global.nc.f32 	%f60, [%rd39];
	sub.f32 	%f61, %f60, %f69;
	add.s64 	%rd40, %rd2, %rd38;
	st.global.f32 	[%rd40], %f61;
$L__BB0_14:
	ret;

}
	// .globl	_Z9compute_UPKfS0_Pfii
.visible .entry _Z9compute_UPKfS0_Pfii(
	.param .u64 .ptr .align 1 _Z9compute_UPKfS0_Pfii_param_0,
	.param .u64 .ptr .align 1 _Z9compute_UPKfS0_Pfii_param_1,
	.param .u64 .ptr .align 1 _Z9compute_UPKfS0_Pfii_param_2,
	.param .u32 _Z9compute_UPKfS0_Pfii_param_3,
	.param .u32 _Z9compute_UPKfS0_Pfii_param_4
)
{
	.reg .pred 	%p<12>;
	.reg .b32 	%r<44>;
	.reg .b32 	%f<72>;
	.reg .b64 	%rd<45>;

	ld.param.u64 	%rd4, [_Z9compute_UPKfS0_Pfii_param_0];
	ld.param.u64 	%rd5, [_Z9compute_UPKfS0_Pfii_param_1];
	ld.param.u64 	%rd6, [_Z9compute_UPKfS0_Pfii_param_2];
	ld.param.u32 	%r20, [_Z9compute_UPKfS0_Pfii_param_3];
	ld.param.u32 	%r21, [_Z9compute_UPKfS0_Pfii_param_4];
	cvta.to.global.u64 	%rd1, %rd6;
	cvta.to.global.u64 	%rd2, %rd5;
	mov.u32 	%r22, %ctaid.x;
	mov.u32 	%r23, %ntid.x;
	mov.u32 	%r24, %tid.x;
	mad.lo.s32 	%r1, %r22, %r23, %r24;
	add.s32 	%r2, %r20, %r1;
	setp.ge.s32 	%p1, %r2, %r21;
	@%p1 bra 	$L__BB1_15;
	setp.eq.s32 	%p2, %r1, 0;
	@%p2 bra 	$L__BB1_16;
	setp.lt.s32 	%p3, %r20, 1;
	mov.f32 	%f71, 0f00000000;
	@%p3 bra 	$L__BB1_14;
	mul.lo.s32 	%r3, %r21, %r20;
	and.b32  	%r4, %r20, 7;
	setp.lt.u32 	%p4, %r20, 8;
	mov.f32 	%f71, 0f00000000;
	mov.b32 	%r41, 0;
	@%p4 bra 	$L__BB1_6;
	and.b32  	%r41, %r20, 2147483640;
	neg.s32 	%r40, %r41;
	shl.b32 	%r7, %r21, 3;
	add.s64 	%rd3, %rd2, 16;
	mov.f32 	%f71, 0f00000000;
	mul.wide.s32 	%rd11, %r21, 4;
	mov.u32 	%r38, %r3;
	mov.u32 	%r39, %r2;
$L__BB1_5:
	.pragma "nounroll";
	mul.wide.s32 	%rd7, %r38, 4;
	add.s64 	%rd8, %rd3, %rd7;
	ld.global.nc.f32 	%f17, [%rd8+-16];
	mul.wide.s32 	%rd9, %r39, 4;
	add.s64 	%rd10, %rd1, %rd9;
	ld.global.f32 	%f18, [%rd10];
	fma.rn.f32 	%f19, %f17, %f18, %f71;
	ld.global.nc.f32 	%f20, [%rd8+-12];
	add.s64 	%rd12, %rd10, %rd11;
	ld.global.f32 	%f21, [%rd12];
	fma.rn.f32 	%f22, %f20, %f21, %f19;
	ld.global.nc.f32 	%f23, [%rd8+-8];
	add.s64 	%rd13, %rd12, %rd11;
	ld.global.f32 	%f24, [%rd13];
	fma.rn.f32 	%f25, %f23, %f24, %f22;
	ld.global.nc.f32 	%f26, [%rd8+-4];
	add.s64 	%rd14, %rd13, %rd11;
	ld.global.f32 	%f27, [%rd14];
	fma.rn.f32 	%f28, %f26, %f27, %f25;
	ld.global.nc.f32 	%f29, [%rd8];
	add.s64 	%rd15, %rd14, %rd11;
	ld.global.f32 	%f30, [%rd15];
	fma.rn.f32 	%f31, %f29, %f30, %f28;
	ld.global.nc.f32 	%f32, [%rd8+4];
	add.s64 	%rd16, %rd15, %rd11;
	ld.global.f32 	%f33, [%rd16];
	fma.rn.f32 	%f34, %f32, %f33, %f31;
	ld.global.nc.f32 	%f35, [%rd8+8];
	add.s64 	%rd17, %rd16, %rd11;
	ld.global.f32 	%f36, [%rd17];
	fma.rn.f32 	%f37, %f35, %f36, %f34;
	ld.global.nc.f32 	%f38, [%rd8+12];
	add.s64 	%rd18, %rd17, %rd11;
	ld.global.f32 	%f39, [%rd18];
	fma.rn.f32 	%f71, %f38, %f39, %f37;
	add.s32 	%r40, %r40, 8;
	add.s32 	%r39, %r39, %r7;
	add.s32 	%r38, %r38, 8;
	setp.ne.s32 	%p5, %r40, 0;
	@%p5 bra 	$L__BB1_5;
$L__BB1_6:
	setp.eq.s32 	%p6, %r4, 0;
	@%p6 bra 	$L__BB1_14;
	and.b32  	%r15, %r20, 3;
	setp.lt.u32 	%p7, %r4, 4;
	@%p7 bra 	$L__BB1_9;
	add.s32 	%r26, %r41, %r3;
	mul.wide.s32 	%rd19, %r26, 4;
	add.s64 	%rd20, %rd2, %rd19;
	ld.global.nc.f32 	%f41, [%rd20];
	mad.lo.s32 	%r27, %r41, %r21, %r2;
	mul.wide.s32 	%rd21, %r27, 4;
	add.s64 	%rd22, %rd1, %rd21;
	ld.global.f32 	%f42, [%rd22];
	fma.rn.f32 	%f43, %f41, %f42, %f71;
	ld.global.nc.f32 	%f44, [%rd20+4];
	mul.wide.s32 	%rd23, %r21, 4;
	add.s64 	%rd24, %rd22, %rd23;
	ld.global.f32 	%f45, [%rd24];
	fma.rn.f32 	%f46, %f44, %f45, %f43;
	ld.global.nc.f32 	%f47, [%rd20+8];
	add.s64 	%rd25, %rd24, %rd23;
	ld.global.f32 	%f48, [%rd25];
	fma.rn.f32 	%f49, %f47, %f48, %f46;
	ld.global.nc.f32 	%f50, [%rd20+12];
	add.s64 	%rd26, %rd25, %rd23;
	ld.global.f32 	%f51, [%rd26];
	fma.rn.f32 	%f71, %f50, %f51, %f49;
	add.s32 	%r41, %r41, 4;
$L__BB1_9:
	setp.eq.s32 	%p8, %r15, 0;
	@%p8 bra 	$L__BB1_14;
	setp.eq.s32 	%p9, %r15, 1;
	@%p9 bra 	$L__BB1_12;
	add.s32 	%r28, %r41, %r3;
	mul.wide.s32 	%rd27, %r28, 4;
	add.s64 	%rd28, %rd2, %rd27;
	ld.global.nc.f32 	%f53, [%rd28];
	mad.lo.s32 	%r29, %r41, %r21, %r2;
	mul.wide.s32 	%rd29, %r29, 4;
	add.s64 	%rd30, %rd1, %rd29;
	ld.global.f32 	%f54, [%rd30];
	fma.rn.f32 	%f55, %f53, %f54, %f71;
	ld.global.nc.f32 	%f56, [%rd28+4];
	mul.wide.s32 	%rd31, %r21, 4;
	add.s64 	%rd32, %rd30, %rd31;
	ld.global.f32 	%f57, [%rd32];
	fma.rn.f32 	%f71, %f56, %f57, %f55;
	add.s32 	%r41, %r41, 2;
$L__BB1_12:
	and.b32  	%r30, %r20, 1;
	setp.eq.b32 	%p10, %r30, 1;
	not.pred 	%p11, %p10;
	@%p11 bra 	$L__BB1_14;
	add.s32 	%r31, %r41, %r3;
	mul.wide.s32 	%rd33, %r31, 4;
	add.s64 	%rd34, %rd2, %rd33;
	ld.global.nc.f32 	%f58, [%rd34];
	mad.lo.s32 	%r32, %r41, %r21, %r2;
	mul.wide.s32 	%rd35, %r32, 4;
	add.s64 	%rd36, %rd1, %rd35;
	ld.global.f32 	%f59, [%rd36];
	fma.rn.f32 	%f71, %f58, %f59, %f71;
$L__BB1_14:
	mul.lo.s32 	%r33, %r21, %r20;
	add.s32 	%r34, %r33, %r2;
	cvta.to.global.u64 	%rd37, %rd4;
	mul.wide.s32 	%rd38, %r34, 4;
	add.s64 	%rd39, %rd37, %rd38;
	ld.global.nc.f32 	%f60, [%rd39];
	sub.f32 	%f61, %f60, %f71;
	add.s32 	%r35, %r33, %r20;
	mul.wide.s32 	%rd40, %r35, 4;
	add.s64 	%rd41, %rd2, %rd40;
	ld.global.nc.f32 	%f62, [%rd41];
	div.rn.f32 	%f63, %f61, %f62;
	add.s64 	%rd42, %rd1, %rd38;
	st.global.f32 	[%rd42], %f63;
$L__BB1_15:
	ret;
$L__BB1_16:
	mad.lo.s32 	%r36, %r21, %r20, %r20;
	mul.wide.s32 	%rd43, %r36, 4;
	add.s64 	%rd44, %rd1, %rd43;
	mov.b32 	%r37, 1065353216;
	st.global.u32 	[%rd44], %r37;
	bra.uni 	$L__BB1_15;

}


// ===== COMPILED SASS (sm_100) =====

	.target	sm_100

	.elftype	@"ET_EXEC"


//--------------------- .note.nv.tkinfo           --------------------------
	.section	.note.nv.tkinfo,"",@"SHT_NOTE"
	.sectionflags	@"SHF_NOTE_NV_TKINFO"
	.tkinfo
        /*0018*/ 	.word	0x00000002
        /*0030*/ 	.string	""
        /*0030*/ 	.string	"ptxas"
        /*0030*/ 	.string	"Cuda compilation tools, release 13.0, V13.0.88"
        /*0030*/ 	.string	"Build cuda_13.0.r13.0/compiler.36424714_0"
        /*0030*/ 	.string	"-arch sm_100 -m 64 "



//--------------------- .note.nv.cuinfo           --------------------------
	.section	.note.nv.cuinfo,"",@"SHT_NOTE"
	.sectionflags	@"SHF_NOTE_NV_CUINFO"
        /*0018*/ 	.short	0x0002
        /*001a*/ 	.short	0x0064
        /*001c*/ 	.short	0x0082
	.zero		2


//--------------------- .nv.info                  --------------------------
	.section	.nv.info,"",@"SHT_CUDA_INFO"
	.align	4


	//----- nvinfo : EIATTR_REGCOUNT
	.align		4
        /*0000*/ 	.byte	0x04, 0x2f
        /*0002*/ 	.short	(.L_1 - .L_0)
	.align		4
.L_0:
        /*0004*/ 	.word	index@(_Z9compute_LPKfPfS0_ii)
        /*0008*/ 	.word	0x00000020


	//----- nvinfo : EIATTR_FRAME_SIZE
	.align		4
.L_1:
        /*000c*/ 	.byte	0x04, 0x11
        /*000e*/ 	.short	(.L_3 - .L_2)
	.align		4
.L_2:
        /*0010*/ 	.word	index@(_Z9compute_LPKfPfS0_ii)
        /*0014*/ 	.word	0x00000000


	//----- nvinfo : EIATTR_REGCOUNT
	.align		4
.L_3:
        /*0018*/ 	.byte	0x04, 0x2f
        /*001a*/ 	.short	(.L_5 - .L_4)
	.align		4
.L_4:
        /*001c*/ 	.word	index@(_Z9compute_UPKfS0_Pfii)
        /*0020*/ 	.word	0x00000020


	//----- nvinfo : EIATTR_FRAME_SIZE
	.align		4
.L_5:
        /*0024*/ 	.byte	0x04, 0x11
        /*0026*/ 	.short	(.L_7 - .L_6)
	.align		4
.L_6:
        /*0028*/ 	.word	index@($__internal_0_$__cuda_sm3x_div_rn_noftz_f32_slowpath)
        /*002c*/ 	.word	0x00000000


	//----- nvinfo : EIATTR_FRAME_SIZE
	.align		4
.L_7:
        /*0030*/ 	.byte	0x04, 0x11
        /*0032*/ 	.short	(.L_9 - .L_8)
	.align		4
.L_8:
        /*0034*/ 	.word	index@(_Z9compute_UPKfS0_Pfii)
        /*0038*/ 	.word	0x00000000


	//----- nvinfo : EIATTR_MIN_STACK_SIZE
	.align		4
.L_9:
        /*003c*/ 	.byte	0x04, 0x12
        /*003e*/ 	.short	(.L_11 - .L_10)
	.align		4
.L_10:
        /*0040*/ 	.word	index@(_Z9compute_UPKfS0_Pfii)
        /*0044*/ 	.word	0x00000000


	//----- nvinfo : EIATTR_MIN_STACK_SIZE
	.align		4
.L_11:
        /*0048*/ 	.byte	0x04, 0x12
        /*004a*/ 	.short	(.L_13 - .L_12)
	.align		4
.L_12:
        /*004c*/ 	.word	index@(_Z9compute_LPKfPfS0_ii)
        /*0050*/ 	.word	0x00000000
.L_13:


//--------------------- .nv.compat                --------------------------
	.section	.nv.compat,"",@"SHT_CUDA_COMPAT_INFO"
	.align	4
        /*0000*/ 	.byte	0x02, 0x09, 0x00, 0x00, 0x02, 0x02, 0x01, 0x00, 0x02, 0x05, 0x05, 0x00, 0x03, 0x07, 0x01, 0x01
        /*0010*/ 	.byte	0x02, 0x03, 0x00, 0x00, 0x02, 0x06, 0x01, 0x00, 0x04, 0x0b, 0x08, 0x00, 0x01, 0x00, 0x00, 0x00
        /*0020*/ 	.byte	0x00, 0x00, 0x00, 0x00


//--------------------- .nv.info._Z9compute_UPKfS0_Pfii --------------------------
	.section	.nv.info._Z9compute_UPKfS0_Pfii,"",@"SHT_CUDA_INFO"
	.sectionflags	@""
	.align	4


	//----- nvinfo : EIATTR_CUDA_API_VERSION
	.align		4
        /*0000*/ 	.byte	0x04, 0x37
        /*0002*/ 	.short	(.L_15 - .L_14)
.L_14:
        /*0004*/ 	.word	0x00000082


	//----- nvinfo : EIATTR_KPARAM_INFO
	.align		4
.L_15:
        /*0008*/ 	.byte	0x04, 0x17
        /*000a*/ 	.short	(.L_17 - .L_16)
.L_16:
        /*000c*/ 	.word	0x00000000
        /*0010*/ 	.short	0x0004
        /*0012*/ 	.short	0x001c
        /*0014*/ 	.byte	0x00, 0xf0, 0x11, 0x00


	//----- nvinfo : EIATTR_KPARAM_INFO
	.align		4
.L_17:
        /*0018*/ 	.byte	0x04, 0x17
        /*001a*/ 	.short	(.L_19 - .L_18)
.L_18:
        /*001c*/ 	.word	0x00000000
        /*0020*/ 	.short	0x0003
        /*0022*/ 	.short	0x0018
        /*0024*/ 	.byte	0x00, 0xf0, 0x11, 0x00


	//----- nvinfo : EIATTR_KPARAM_INFO
	.align		4
.L_19:
        /*0028*/ 	.byte	0x04, 0x17
        /*002a*/ 	.short	(.L_21 - .L_20)
.L_20:
        /*002c*/ 	.word	0x00000000
        /*0030*/ 	.short	0x0002
        /*0032*/ 	.short	0x0010
        /*0034*/ 	.byte	0x00, 0xf5, 0x21, 0x00


	//----- nvinfo : EIATTR_KPARAM_INFO
	.align		4
.L_21:
        /*0038*/ 	.byte	0x04, 0x17
        /*003a*/ 	.short	(.L_23 - .L_22)
.L_22:
        /*003c*/ 	.word	0x00000000
        /*0040*/ 	.short	0x0001
        /*0042*/ 	.short	0x0008
        /*0044*/ 	.byte	0x00, 0xf5, 0x21, 0x00


	//----- nvinfo : EIATTR_KPARAM_INFO
	.align		4
.L_23:
        /*0048*/ 	.byte	0x04, 0x17
        /*004a*/ 	.short	(.L_25 - .L_24)
.L_24:
        /*004c*/ 	.word	0x00000000
        /*0050*/ 	.short	0x0000
        /*0052*/ 	.short	0x0000
        /*0054*/ 	.byte	0x00, 0xf5, 0x21, 0x00


	//----- nvinfo : EIATTR_SPARSE_MMA_MASK
	.align		4
.L_25:
        /*0058*/ 	.byte	0x03, 0x50
        /*005a*/ 	.short	0x0000


	//----- nvinfo : EIATTR_MAXREG_COUNT
	.align		4
        /*005c*/ 	.byte	0x03, 0x1b
        /*005e*/ 	.short	0x00ff


	//----- nvinfo : EIATTR_MERCURY_ISA_VERSION
	.align		4
        /*0060*/ 	.byte	0x03, 0x5f
        /*0062*/ 	.short	0x0101


	//----- nvinfo : EIATTR_VRC_CTA_INIT_COUNT
	.align		4
        /*0064*/ 	.byte	0x02, 0x4a
	.zero		1
	.zero		1


	//----- nvinfo : EIATTR_EXIT_INSTR_OFFSETS
	.align		4
        /*0068*/ 	.byte	0x04, 0x1c
        /*006a*/ 	.short	(.L_27 - .L_26)


	//   ....[0]....
.L_26:
        /*006c*/ 	.word	0x00000080


	//   ....[1]....
        /*0070*/ 	.word	0x00000960


	//   ....[2]....
        /*0074*/ 	.word	0x000009c0


	//----- nvinfo : EIATTR_CRS_STACK_SIZE
	.align		4
.L_27:
        /*0078*/ 	.byte	0x04, 0x1e
        /*007a*/ 	.short	(.L_29 - .L_28)
.L_28:
        /*007c*/ 	.word	0x00000000


	//----- nvinfo : EIATTR_CBANK_PARAM_SIZE
	.align		4
.L_29:
        /*0080*/ 	.byte	0x03, 0x19
        /*0082*/ 	.short	0x0020


	//----- nvinfo : EIATTR_PARAM_CBANK
	.align		4
        /*0084*/ 	.byte	0x04, 0x0a
        /*0086*/ 	.short	(.L_31 - .L_30)
	.align		4
.L_30:
        /*0088*/ 	.word	index@(.nv.constant0._Z9compute_UPKfS0_Pfii)
        /*008c*/ 	.short	0x0380
        /*008e*/ 	.short	0x0020


	//----- nvinfo : EIATTR_SW_WAR
	.align		4
.L_31:
        /*0090*/ 	.byte	0x04, 0x36
        /*0092*/ 	.short	(.L_33 - .L_32)
.L_32:
        /*0094*/ 	.word	0x00000008
.L_33:


//--------------------- .nv.info._Z9compute_LPKfPfS0_ii --------------------------
	.section	.nv.info._Z9compute_LPKfPfS0_ii,"",@"SHT_CUDA_INFO"
	.sectionflags	@""
	.align	4


	//----- nvinfo : EIATTR_CUDA_API_VERSION
	.align		4
        /*0000*/ 	.byte	0x04, 0x37
        /*0002*/ 	.short	(.L_35 - .L_34)
.L_34:
        /*0004*/ 	.word	0x00000082


	//----- nvinfo : EIATTR_KPARAM_INFO
	.align		4
.L_35:
        /*0008*/ 	.byte	0x04, 0x17
        /*000a*/ 	.short	(.L_37 - .L_36)
.L_36:
        /*000c*/ 	.word	0x00000000
        /*0010*/ 	.short	0x0004
        /*0012*/ 	.short	0x001c
        /*0014*/ 	.byte	0x00, 0xf0, 0x11, 0x00


	//----- nvinfo : EIATTR_KPARAM_INFO
	.align		4
.L_37:
        /*0018*/ 	.byte	0x04, 0x17
        /*001a*/ 	.short	(.L_39 - .L_38)
.L_38:
        /*001c*/ 	.word	0x00000000
        /*0020*/ 	.short	0x0003
        /*0022*/ 	.short	0x0018
        /*0024*/ 	.byte	0x00, 0xf0, 0x11, 0x00


	//----- nvinfo : EIATTR_KPARAM_INFO
	.align		4
.L_39:
        /*0028*/ 	.byte	0x04, 0x17
        /*002a*/ 	.short	(.L_41 - .L_40)
.L_40:
        /*002c*/ 	.word	0x00000000
        /*0030*/ 	.short	0x0002
        /*0032*/ 	.short	0x0010
        /*0034*/ 	.byte	0x00, 0xf5, 0x21, 0x00


	//----- nvinfo : EIATTR_KPARAM_INFO
	.align		4
.L_41:
        /*0038*/ 	.byte	0x04, 0x17
        /*003a*/ 	.short	(.L_43 - .L_42)
.L_42:
        /*003c*/ 	.word	0x00000000
        /*0040*/ 	.short	0x0001
        /*0042*/ 	.short	0x0008
        /*0044*/ 	.byte	0x00, 0xf5, 0x21, 0x00


	//----- nvinfo : EIATTR_KPARAM_INFO
	.align		4
.L_43:
        /*0048*/ 	.byte	0x04, 0x17
        /*004a*/ 	.short	(.L_45 - .L_44)
.L_44:
        /*004c*/ 	.word	0x00000000
        /*0050*/ 	.short	0x0000
        /*0052*/ 	.short	0x0000
        /*0054*/ 	.byte	0x00, 0xf5, 0x21, 0x00


	//----- nvinfo : EIATTR_SPARSE_MMA_MASK
	.align		4
.L_45:
        /*0058*/ 	.byte	0x03, 0x50
        /*005a*/ 	.short	0x0000


	//----- nvinfo : EIATTR_MAXREG_COUNT
	.align		4
        /*005c*/ 	.byte	0x03, 0x1b
        /*005e*/ 	.short	0x00ff


	//----- nvinfo : EIATTR_MERCURY_ISA_VERSION
	.align		4
        /*0060*/ 	.byte	0x03, 0x5f
        /*0062*/ 	.short	0x0101


	//----- nvinfo : EIATTR_VRC_CTA_INIT_COUNT
	.align		4
        /*0064*/ 	.byte	0x02, 0x4a
	.zero		1
	.zero		1


	//----- nvinfo : EIATTR_EXIT_INSTR_OFFSETS
	.align		4
        /*0068*/ 	.byte	0x04, 0x1c
        /*006a*/ 	.short	(.L_47 - .L_46)


	//   ....[0]....
.L_46:
        /*006c*/ 	.word	0x00000080


	//   ....[1]....
        /*0070*/ 	.word	0x00000830


	//----- nvinfo : EIATTR_CBANK_PARAM_SIZE
	.align		4
.L_47:
        /*0074*/ 	.byte	0x03, 0x19
        /*0076*/ 	.short	0x0020


	//----- nvinfo : EIATTR_PARAM_CBANK
	.align		4
        /*0078*/ 	.byte	0x04, 0x0a
        /*007a*/ 	.short	(.L_49 - .L_48)
	.align		4
.L_48:
        /*007c*/ 	.word	index@(.nv.constant0._Z9compute_LPKfPfS0_ii)
        /*0080*/ 	.short	0x0380
        /*0082*/ 	.short	0x0020


	//----- nvinfo : EIATTR_SW_WAR
	.align		4
.L_49:
        /*0084*/ 	.byte	0x04, 0x36
        /*0086*/ 	.short	(.L_51 - .L_50)
.L_50:
        /*0088*/ 	.word	0x00000008
.L_51:


//--------------------- .nv.callgraph             --------------------------
	.section	.nv.callgraph,"",@"SHT_CUDA_CALLGRAPH"
	.align	4
	.sectionentsize	8
	.align		4
        /*0000*/ 	.word	0x00000000
	.align		4
        /*0004*/ 	.word	0xffffffff
	.align		4
        /*0008*/ 	.word	0x00000000
	.align		4
        /*000c*/ 	.word	0xfffffffe
	.align		4
        /*0010*/ 	.word	0x00000000
	.align		4
        /*0014*/ 	.word	0xfffffffd
	.align		4
        /*0018*/ 	.word	0x00000000
	.align		4
        /*001c*/ 	.word	0xfffffffc


//--------------------- .text._Z9compute_UPKfS0_Pfii --------------------------
	.section	.text._Z9compute_UPKfS0_Pfii,"ax",@progbits
	.align	128
        .global         _Z9compute_UPKfS0_Pfii
        .type           _Z9compute_UPKfS0_Pfii,@function
        .size           _Z9compute_UPKfS0_Pfii,(.L_x_24 - _Z9compute_UPKfS0_Pfii)
        .other          _Z9compute_UPKfS0_Pfii,@"STO_CUDA_ENTRY STV_DEFAULT"
_Z9compute_UPKfS0_Pfii:
.text._Z9compute_UPKfS0_Pfii:
[----:B------:R-:W-:Y:S01]  /*0000*/  LDC R1, c[0x0][0x37c] ;  /* 0x0000df00ff017b82 */ /* 0x000fe20000000800 */
[----:B------:R-:W0:Y:S07]  /*0010*/  S2R R0, SR_TID.X ;  /* 0x0000000000007919 */ /* 0x000e2e0000002100 */
[----:B------:R-:W0:Y:S08]  /*0020*/  S2UR UR4, SR_CTAID.X ;  /* 0x00000000000479c3 */ /* 0x000e300000002500 */
[----:B------:R-:W0:Y:S08]  /*0030*/  LDC R5, c[0x0][0x360] ;  /* 0x0000d800ff057b82 */ /* 0x000e300000000800 */
[----:B------:R-:W1:Y:S01]  /*0040*/  LDC.64 R2, c[0x0][0x398] ;  /* 0x0000e600ff027b82 */ /* 0x000e620000000a00 */
[----:B0-----:R-:W-:-:S05]  /*0050*/  IMAD R5, R5, UR4, R0 ;  /* 0x0000000405057c24 */ /* 0x001fca000f8e0200 */
[----:B-1----:R-:W-:-:S04]  /*0060*/  IADD3 R0, PT, PT, R5, R2, RZ ;  /* 0x0000000205007210 */ /* 0x002fc80007ffe0ff */
[----:B------:R-:W-:-:S13]  /*0070*/  ISETP.GE.AND P0, PT, R0, R3, PT ;  /* 0x000000030000720c */ /* 0x000fda0003f06270 */
[----:B------:R-:W-:Y:S05]  /*0080*/  @P0 EXIT ;  /* 0x000000000000094d */ /* 0x000fea0003800000 */
[----:B------:R-:W-:Y:S01]  /*0090*/  ISETP.NE.AND P0, PT, R5, RZ, PT ;  /* 0x000000ff0500720c */ /* 0x000fe20003f05270 */
[----:B------:R-:W0:-:S12]  /*00a0*/  LDCU.64 UR6, c[0x0][0x358] ;  /* 0x00006b00ff0677ac */ /* 0x000e180008000a00 */
[----:B------:R-:W-:Y:S05]  /*00b0*/  @!P0 BRA `(.L_x_0) ;  /* 0x00000008002c8947 */ /* 0x000fea0003800000 */
[----:B------:R-:W-:Y:S01]  /*00c0*/  ISETP.GE.AND P0, PT, R2, 0x1, PT ;  /* 0x000000010200780c */ /* 0x000fe20003f06270 */
[----:B------:R-:W-:-:S12]  /*00d0*/  IMAD.MOV.U32 R26, RZ, RZ, RZ ;  /* 0x000000ffff1a7224 */ /* 0x000fd800078e00ff */
[----:B------:R-:W-:Y:S05]  /*00e0*/  @!P0 BRA `(.L_x_1) ;  /* 0x0000000400b88947 */ /* 0x000fea0003800000 */
[C---:B------:R-:W-:Y:S01]  /*00f0*/  ISETP.GE.U32.AND P0, PT, R2.reuse, 0x8, PT ;  /* 0x000000080200780c */ /* 0x040fe20003f06070 */
[----:B------:R-:W-:Y:S01]  /*0100*/  HFMA2 R26, -RZ, RZ, 0, 0 ;  /* 0x00000000ff1a7431 */ /* 0x000fe200000001ff */
[C---:B------:R-:W-:Y:S01]  /*0110*/  LOP3.LUT R25, R2.reuse, 0x7, RZ, 0xc0, !PT ;  /* 0x0000000702197812 */ /* 0x040fe200078ec0ff */
[----:B------:R-:W-:Y:S02]  /*0120*/  IMAD R15, R2, R3, RZ ;  /* 0x00000003020f7224 */ /* 0x000fe400078e02ff */
[----:B------:R-:W-:Y:S01]  /*0130*/  IMAD.MOV.U32 R16, RZ, RZ, RZ ;  /* 0x000000ffff107224 */ /* 0x000fe200078e00ff */
[----:B------:R-:W-:-:S07]  /*0140*/  ISETP.NE.AND P1, PT, R25, RZ, PT ;  /* 0x000000ff1900720c */ /* 0x000fce0003f25270 */
[----:B------:R-:W-:Y:S06]  /*0150*/  @!P0 BRA `(.L_x_2) ;  /* 0x0000000000c48947 */ /* 0x000fec0003800000 */
[----:B------:R-:W1:Y:S01]  /*0160*/  LDCU.64 UR4, c[0x0][0x388] ;  /* 0x00007100ff0477ac */ /* 0x000e620008000a00 */
[----:B------:R-:W-:Y:S01]  /*0170*/  LOP3.LUT R16, R2, 0x7ffffff8, RZ, 0xc0, !PT ;  /* 0x7ffffff802107812 */ /* 0x000fe200078ec0ff */
[----:B------:R-:W-:Y:S01]  /*0180*/  IMAD.MOV.U32 R14, RZ, RZ, R15 ;  /* 0x000000ffff0e7224 */ /* 0x000fe200078e000f */
[----:B------:R-:W-:Y:S02]  /*0190*/  MOV R26, RZ ;  /* 0x000000ff001a7202 */ /* 0x000fe40000000f00 */
[----:B------:R-:W-:Y:S01]  /*01a0*/  MOV R18, R0 ;  /* 0x0000000000127202 */ /* 0x000fe20000000f00 */
[----:B------:R-:W-:Y:S01]  /*01b0*/  IMAD.MOV R17, RZ, RZ, -R16 ;  /* 0x000000ffff117224 */ /* 0x000fe200078e0a10 */
[----:B-1----:R-:W-:-:S04]  /*01c0*/  UIADD3 UR4, UP0, UPT, UR4, 0x10, URZ ;  /* 0x0000001004047890 */ /* 0x002fc8000ff1e0ff */
[----:B------:R-:W-:-:S12]  /*01d0*/  UIADD3.X UR5, UPT, UPT, URZ, UR5, URZ, UP0, !UPT ;  /* 0x00000005ff057290 */ /* 0x000fd800087fe4ff */
.L_x_3:
[----:B------:R-:W1:Y:S01]  /*01e0*/  LDC.64 R12, c[0x0][0x390] ;  /* 0x0000e400ff0c7b82 */ /* 0x000e620000000a00 */
[----:B------:R-:W-:Y:S01]  /*01f0*/  MOV R4, UR4 ;  /* 0x0000000400047c02 */ /* 0x000fe20008000f00 */
[----:B------:R-:W-:-:S04]  /*0200*/  IMAD.U32 R5, RZ, RZ, UR5 ;  /* 0x00000005ff057e24 */ /* 0x000fc8000f8e00ff */
[----:B------:R-:W-:-:S05]  /*0210*/  IMAD.WIDE R4, R14, 0x4, R4 ;  /* 0x000000040e047825 */ /* 0x000fca00078e0204 */
[----:B0-----:R-:W2:Y:S04]  /*0220*/  LDG.E.CONSTANT R29, desc[UR6][R4.64+-0x10] ;  /* 0xfffff006041d7981 */ /* 0x001ea8000c1e9900 */
[----:B------:R-:W3:Y:S04]  /*0230*/  LDG.E.CONSTANT R22, desc[UR6][R4.64+-0xc] ;  /* 0xfffff40604167981 */ /* 0x000ee8000c1e9900 */
[----:B------:R-:W4:Y:S04]  /*0240*/  LDG.E.CONSTANT R27, desc[UR6][R4.64+-0x8] ;  /* 0xfffff806041b7981 */ /* 0x000f28000c1e9900 */
[----:B------:R-:W5:Y:S01]  /*0250*/  LDG.E.CONSTANT R28, desc[UR6][R4.64+-0x4] ;  /* 0xfffffc06041c7981 */ /* 0x000f62000c1e9900 */
[----:B-1----:R-:W-:-:S05]  /*0260*/  IMAD.WIDE R12, R18, 0x4, R12 ;  /* 0x00000004120c7825 */ /* 0x002fca00078e020c */
[----:B------:R0:W2:Y:S01]  /*0270*/  LDG.E R23, desc[UR6][R12.64] ;  /* 0x000000060c177981 */ /* 0x0000a2000c1e1900 */
[----:B------:R-:W-:-:S05]  /*0280*/  IMAD.WIDE R20, R3, 0x4, R12 ;  /* 0x0000000403147825 */ /* 0x000fca00078e020c */
[----:B------:R1:W3:Y:S01]  /*0290*/  LDG.E R19, desc[UR6][R20.64] ;  /* 0x0000000614137981 */ /* 0x0002e2000c1e1900 */
[----:B------:R-:W-:-:S05]  /*02a0*/  IMAD.WIDE R6, R3, 0x4, R20 ;  /* 0x0000000403067825 */ /* 0x000fca00078e0214 */
[----:B------:R1:W4:Y:S01]  /*02b0*/  LDG.E R24, desc[UR6][R6.64] ;  /* 0x0000000606187981 */ /* 0x000322000c1e1900 */
[----:B------:R-:W-:-:S04]  /*02c0*/  IMAD.WIDE R8, R3, 0x4, R6 ;  /* 0x0000000403087825 */ /* 0x000fc800078e0206 */
[C---:B------:R-:W-:Y:S02]  /*02d0*/  IMAD.WIDE R10, R3.reuse, 0x4, R8 ;  /* 0x00000004030a7825 */ /* 0x040fe400078e0208 */
[----:B------:R-:W5:Y:S02]  /*02e0*/  LDG.E R9, desc[UR6][R8.64] ;  /* 0x0000000608097981 */ /* 0x000f64000c1e1900 */
[C---:B0-----:R-:W-:Y:S02]  /*02f0*/  IMAD.WIDE R12, R3.reuse, 0x4, R10 ;  /* 0x00000004030c7825 */ /* 0x041fe400078e020a */
[----:B------:R-:W5:Y:S02]  /*0300*/  LDG.E R10, desc[UR6][R10.64] ;  /* 0x000000060a0a7981 */ /* 0x000f64000c1e1900 */
[C---:B-1----:R-:W-:Y:S02]  /*0310*/  IMAD.WIDE R20, R3.reuse, 0x4, R12 ;  /* 0x0000000403147825 */ /* 0x042fe400078e020c */
[----:B------:R-:W5:Y:S04]  /*0320*/  LDG.E.CONSTANT R8, desc[UR6][R4.64+0x4] ;  /* 0x0000040604087981 */ /* 0x000f68000c1e9900 */
[----:B------:R-:W5:Y:S01]  /*0330*/  LDG.E R13, desc[UR6][R12.64] ;  /* 0x000000060c0d7981 */ /* 0x000f62000c1e1900 */
[----:B------:R-:W-:-:S03]  /*0340*/  IMAD.WIDE R6, R3, 0x4, R20 ;  /* 0x0000000403067825 */ /* 0x000fc600078e0214 */
[----:B------:R-:W5:Y:S04]  /*0350*/  LDG.E.CONSTANT R11, desc[UR6][R4.64+0x8] ;  /* 0x00000806040b7981 */ /* 0x000f68000c1e9900 */
[----:B------:R-:W5:Y:S04]  /*0360*/  LDG.E R7, desc[UR6][R6.64] ;  /* 0x0000000606077981 */ /* 0x000f68000c1e1900 */
[----:B------:R-:W5:Y:S01]  /*0370*/  LDG.E.CONSTANT R12, desc[UR6][R4.64+0xc] ;  /* 0x00000c06040c7981 */ /* 0x000f62000c1e9900 */
[----:B--2---:R-:W-:-:S03]  /*0380*/  FFMA R23, R29, R23, R26 ;  /* 0x000000171d177223 */ /* 0x004fc6000000001a */
[----:B------:R-:W2:Y:S04]  /*0390*/  LDG.E.CONSTANT R29, desc[UR6][R4.64] ;  /* 0x00000006041d7981 */ /* 0x000ea8000c1e9900 */
[----:B------:R-:W2:Y:S01]  /*03a0*/  LDG.E R26, desc[UR6][R20.64] ;  /* 0x00000006141a7981 */ /* 0x000ea2000c1e1900 */
[----:B---3--:R-:W-:Y:S01]  /*03b0*/  FFMA R22, R22, R19, R23 ;  /* 0x0000001316167223 */ /* 0x008fe20000000017 */
[----:B------:R-:W-:-:S03]  /*03c0*/  IADD3 R17, PT, PT, R17, 0x8, RZ ;  /* 0x0000000811117810 */ /* 0x000fc60007ffe0ff */
[----:B----4-:R-:W-:Y:S01]  /*03d0*/  FFMA R27, R27, R24, R22 ;  /* 0x000000181b1b7223 */ /* 0x010fe20000000016 */
[----:B------:R-:W-:-:S03]  /*03e0*/  ISETP.NE.AND P0, PT, R17, RZ, PT ;  /* 0x000000ff1100720c */ /* 0x000fc60003f05270 */
[----:B-----5:R-:W-:Y:S01]  /*03f0*/  FFMA R28, R28, R9, R27 ;  /* 0x000000091c1c7223 */ /* 0x020fe2000000001b */
[----:B------:R-:W-:Y:S01]  /*0400*/  IMAD R18, R3, 0x8, R18 ;  /* 0x0000000803127824 */ /* 0x000fe200078e0212 */
[----:B------:R-:W-:Y:S02]  /*0410*/  IADD3 R14, PT, PT, R14, 0x8, RZ ;  /* 0x000000080e0e7810 */ /* 0x000fe40007ffe0ff */
[----:B--2---:R-:W-:-:S04]  /*0420*/  FFMA R29, R29, R10, R28 ;  /* 0x0000000a1d1d7223 */ /* 0x004fc8000000001c */
[----:B------:R-:W-:-:S04]  /*0430*/  FFMA R8, R8, R13, R29 ;  /* 0x0000000d08087223 */ /* 0x000fc8000000001d */
[----:B------:R-:W-:-:S04]  /*0440*/  FFMA R11, R11, R26, R8 ;  /* 0x0000001a0b0b7223 */ /* 0x000fc80000000008 */
[----:B------:R-:W-:Y:S01]  /*0450*/  FFMA R26, R12, R7, R11 ;  /* 0x000000070c1a7223 */ /* 0x000fe2000000000b */
[----:B------:R-:W-:Y:S06]  /*0460*/  @P0 BRA `(.L_x_3) ;  /* 0xfffffffc005c0947 */ /* 0x000fec000383ffff */
.L_x_2:
[----:B------:R-:W-:Y:S05]  /*0470*/  @!P1 BRA `(.L_x_1) ;  /* 0x0000000000d49947 */ /* 0x000fea0003800000 */
[----:B------:R-:W-:Y:S02]  /*0480*/  ISETP.GE.U32.AND P0, PT, R25, 0x4, PT ;  /* 0x000000041900780c */ /* 0x000fe40003f06070 */
[----:B------:R-:W-:-:S04]  /*0490*/  LOP3.LUT R18, R2, 0x3, RZ, 0xc0, !PT ;  /* 0x0000000302127812 */ /* 0x000fc800078ec0ff */
[----:B------:R-:W-:-:S07]  /*04a0*/  ISETP.NE.AND P1, PT, R18, RZ, PT ;  /* 0x000000ff1200720c */ /* 0x000fce0003f25270 */
[----:B------:R-:W-:Y:S06]  /*04b0*/  @!P0 BRA `(.L_x_4) ;  /* 0x0000000000588947 */ /* 0x000fec0003800000 */
[----:B------:R-:W1:Y:S01]  /*04c0*/  LDC.64 R8, c[0x0][0x390] ;  /* 0x0000e400ff087b82 */ /* 0x000e620000000a00 */
[----:B------:R-:W-:Y:S02]  /*04d0*/  IMAD R11, R16, R3, R0 ;  /* 0x00000003100b7224 */ /* 0x000fe400078e0200 */
[----:B------:R-:W-:-:S05]  /*04e0*/  IMAD.IADD R7, R15, 0x1, R16 ;  /* 0x000000010f077824 */ /* 0x000fca00078e0210 */
[----:B------:R-:W2:Y:S01]  /*04f0*/  LDC.64 R4, c[0x0][0x388] ;  /* 0x0000e200ff047b82 */ /* 0x000ea20000000a00 */
[----:B-1----:R-:W-:-:S04]  /*0500*/  IMAD.WIDE R8, R11, 0x4, R8 ;  /* 0x000000040b087825 */ /* 0x002fc800078e0208 */
[----:B------:R-:W-:Y:S02]  /*0510*/  IMAD.WIDE R10, R3, 0x4, R8 ;  /* 0x00000004030a7825 */ /* 0x000fe400078e0208 */
[----:B0-----:R-:W3:Y:S02]  /*0520*/  LDG.E R8, desc[UR6][R8.64] ;  /* 0x0000000608087981 */ /* 0x001ee4000c1e1900 */
[----:B--2---:R-:W-:-:S04]  /*0530*/  IMAD.WIDE R4, R7, 0x4, R4 ;  /* 0x0000000407047825 */ /* 0x004fc800078e0204 */
[C---:B------:R-:W-:Y:S01]  /*0540*/  IMAD.WIDE R12, R3.reuse, 0x4, R10 ;  /* 0x00000004030c7825 */ /* 0x040fe200078e020a */
[----:B------:R-:W3:Y:S04]  /*0550*/  LDG.E.CONSTANT R17, desc[UR6][R4.64] ;  /* 0x0000000604117981 */ /* 0x000ee8000c1e9900 */
[----:B------:R-:W2:Y:S01]  /*0560*/  LDG.E R10, desc[UR6][R10.64] ;  /* 0x000000060a0a7981 */ /* 0x000ea2000c1e1900 */
[----:B------:R-:W-:-:S03]  /*0570*/  IMAD.WIDE R6, R3, 0x4, R12 ;  /* 0x0000000403067825 */ /* 0x000fc600078e020c */
[----:B------:R-:W2:Y:S04]  /*0580*/  LDG.E.CONSTANT R14, desc[UR6][R4.64+0x4] ;  /* 0x00000406040e7981 */ /* 0x000ea8000c1e9900 */
[----:B------:R-:W4:Y:S04]  /*0590*/  LDG.E R20, desc[UR6][R12.64] ;  /* 0x000000060c147981 */ /* 0x000f28000c1e1900 */
[----:B------:R-:W4:Y:S04]  /*05a0*/  LDG.E.CONSTANT R19, desc[UR6][R4.64+0x8] ;  /* 0x0000080604137981 */ /* 0x000f28000c1e9900 */
[----:B------:R-:W5:Y:S04]  /*05b0*/  LDG.E.CONSTANT R21, desc[UR6][R4.64+0xc] ;  /* 0x00000c0604157981 */ /* 0x000f68000c1e9900 */
[----:B------:R-:W5:Y:S01]  /*05c0*/  LDG.E R6, desc[UR6][R6.64] ;  /* 0x0000000606067981 */ /* 0x000f62000c1e1900 */
[----:B------:R-:W-:Y:S01]  /*05d0*/  IADD3 R16, PT, PT, R16, 0x4, RZ ;  /* 0x0000000410107810 */ /* 0x000fe20007ffe0ff */
[----:B---3--:R-:W-:-:S04]  /*05e0*/  FFMA R17, R17, R8, R26 ;  /* 0x0000000811117223 */ /* 0x008fc8000000001a */
[----:B--2---:R-:W-:-:S04]  /*05f0*/  FFMA R14, R14, R10, R17 ;  /* 0x0000000a0e0e7223 */ /* 0x004fc80000000011 */
[----:B----4-:R-:W-:-:S04]  /*0600*/  FFMA R14, R19, R20, R14 ;  /* 0x00000014130e7223 */ /* 0x010fc8000000000e */
[----:B-----5:R-:W-:-:S07]  /*0610*/  FFMA R26, R21, R6, R14 ;  /* 0x00000006151a7223 */ /* 0x020fce000000000e */
.L_x_4:
[----:B------:R-:W-:Y:S05]  /*0620*/  @!P1 BRA `(.L_x_1) ;  /* 0x0000000000689947 */ /* 0x000fea0003800000 */
[----:B------:R-:W-:Y:S02]  /*0630*/  ISETP.NE.AND P0, PT, R18, 0x1, PT ;  /* 0x000000011200780c */ /* 0x000fe40003f05270 */
[----:B------:R-:W-:-:S04]  /*0640*/  LOP3.LUT R4, R2, 0x1, RZ, 0xc0, !PT ;  /* 0x0000000102047812 */ /* 0x000fc800078ec0ff */
[----:B------:R-:W-:-:S07]  /*0650*/  ISETP.NE.U32.AND P1, PT, R4, 0x1, PT ;  /* 0x000000010400780c */ /* 0x000fce0003f25070 */
[----:B------:R-:W1:Y:S01]  /*0660*/  @P0 LDC.64 R10, c[0x0][0x390] ;  /* 0x0000e400ff0a0b82 */ /* 0x000e620000000a00 */
[C---:B------:R-:W-:Y:S02]  /*0670*/  @P0 IMAD R17, R16.reuse, R3, R0 ;  /* 0x0000000310110224 */ /* 0x040fe400078e0200 */
[----:B------:R-:W-:Y:S01]  /*0680*/  @P0 IMAD.IADD R13, R15, 0x1, R16 ;  /* 0x000000010f0d0824 */ /* 0x000fe200078e0210 */
[----:B------:R-:W-:-:S04]  /*0690*/  @P0 IADD3 R16, PT, PT, R16, 0x2, RZ ;  /* 0x0000000210100810 */ /* 0x000fc80007ffe0ff */
[----:B------:R-:W2:Y:S01]  /*06a0*/  @P0 LDC.64 R8, c[0x0][0x388] ;  /* 0x0000e200ff080b82 */ /* 0x000ea20000000a00 */
[----:B------:R-:W-:-:S07]  /*06b0*/  @!P1 IMAD.IADD R15, R15, 0x1, R16 ;  /* 0x000000010f0f9824 */ /* 0x000fce00078e0210 */
[----:B------:R-:W3:Y:S08]  /*06c0*/  @!P1 LDC.64 R6, c[0x0][0x388] ;  /* 0x0000e200ff069b82 */ /* 0x000ef00000000a00 */
[----:B------:R-:W4:Y:S01]  /*06d0*/  @!P1 LDC.64 R4, c[0x0][0x390] ;  /* 0x0000e400ff049b82 */ /* 0x000f220000000a00 */
[----:B-1----:R-:W-:-:S04]  /*06e0*/  @P0 IMAD.WIDE R10, R17, 0x4, R10 ;  /* 0x00000004110a0825 */ /* 0x002fc800078e020a */
[----:B------:R-:W-:Y:S01]  /*06f0*/  @!P1 IMAD R17, R16, R3, R0 ;  /* 0x0000000310119224 */ /* 0x000fe200078e0200 */
[----:B0-----:R-:W5:Y:S01]  /*0700*/  @P0 LDG.E R14, desc[UR6][R10.64] ;  /* 0x000000060a0e0981 */ /* 0x001f62000c1e1900 */
[----:B--2---:R-:W-:-:S04]  /*0710*/  @P0 IMAD.WIDE R8, R13, 0x4, R8 ;  /* 0x000000040d080825 */ /* 0x004fc800078e0208 */
[----:B------:R-:W-:Y:S01]  /*0720*/  @P0 IMAD.WIDE R12, R3, 0x4, R10 ;  /* 0x00000004030c0825 */ /* 0x000fe200078e020a */
[----:B------:R-:W5:Y:S03]  /*0730*/  @P0 LDG.E.CONSTANT R19, desc[UR6][R8.64] ;  /* 0x0000000608130981 */ /* 0x000f66000c1e9900 */
[----:B---3--:R-:W-:Y:S01]  /*0740*/  @!P1 IMAD.WIDE R6, R15, 0x4, R6 ;  /* 0x000000040f069825 */ /* 0x008fe200078e0206 */
[----:B------:R-:W2:Y:S04]  /*0750*/  @P0 LDG.E.CONSTANT R21, desc[UR6][R8.64+0x4] ;  /* 0x0000040608150981 */ /* 0x000ea8000c1e9900 */
[----:B------:R-:W2:Y:S01]  /*0760*/  @P0 LDG.E R12, desc[UR6][R12.64] ;  /* 0x000000060c0c0981 */ /* 0x000ea2000c1e1900 */
[----:B----4-:R-:W-:-:S03]  /*0770*/  @!P1 IMAD.WIDE R4, R17, 0x4, R4 ;  /* 0x0000000411049825 */ /* 0x010fc600078e0204 */
[----:B------:R-:W3:Y:S04]  /*0780*/  @!P1 LDG.E.CONSTANT R7, desc[UR6][R6.64] ;  /* 0x0000000606079981 */ /* 0x000ee8000c1e9900 */
[----:B------:R-:W3:Y:S01]  /*0790*/  @!P1 LDG.E R4, desc[UR6][R4.64] ;  /* 0x0000000604049981 */ /* 0x000ee2000c1e1900 */
[----:B-----5:R-:W-:-:S04]  /*07a0*/  @P0 FFMA R14, R19, R14, R26 ;  /* 0x0000000e130e0223 */ /* 0x020fc8000000001a */
[----:B--2---:R-:W-:-:S04]  /*07b0*/  @P0 FFMA R26, R21, R12, R14 ;  /* 0x0000000c151a0223 */ /* 0x004fc8000000000e */
[----:B---3--:R-:W-:-:S07]  /*07c0*/  @!P1 FFMA R26, R7, R4, R26 ;  /* 0x00000004071a9223 */ /* 0x008fce000000001a */
.L_x_1:
[----:B------:R-:W1:Y:S01]  /*07d0*/  LDC.64 R6, c[0x0][0x388] ;  /* 0x0000e200ff067b82 */ /* 0x000e620000000a00 */
[----:B------:R-:W-:-:S07]  /*07e0*/  IMAD R9, R2, R3, R2 ;  /* 0x0000000302097224 */ /* 0x000fce00078e0202 */
[----:B------:R-:W2:Y:S01]  /*07f0*/  LDC.64 R4, c[0x0][0x380] ;  /* 0x0000e000ff047b82 */ /* 0x000ea20000000a00 */
[----:B------:R-:W-:Y:S02]  /*0800*/  IMAD R2, R2, R3, R0 ;  /* 0x0000000302027224 */ /* 0x000fe400078e0200 */
[----:B-1----:R-:W-:-:S06]  /*0810*/  IMAD.WIDE R6, R9, 0x4, R6 ;  /* 0x0000000409067825 */ /* 0x002fcc00078e0206 */
[----:B0-----:R-:W3:Y:S01]  /*0820*/  LDG.E.CONSTANT R7, desc[UR6][R6.64] ;  /* 0x0000000606077981 */ /* 0x001ee2000c1e9900 */
[----:B--2---:R-:W-:-:S06]  /*0830*/  IMAD.WIDE R4, R2, 0x4, R4 ;  /* 0x0000000402047825 */ /* 0x004fcc00078e0204 */
[----:B------:R-:W2:Y:S01]  /*0840*/  LDG.E.CONSTANT R5, desc[UR6][R4.64] ;  /* 0x0000000604057981 */ /* 0x000ea2000c1e9900 */
[----:B------:R-:W-:Y:S01]  /*0850*/  BSSY.RECONVERGENT B0, `(.L_x_5) ;  /* 0x000000d000007945 */ /* 0x000fe20003800200 */
[----:B---3--:R-:W0:Y:S01]  /*0860*/  MUFU.RCP R8, R7 ;  /* 0x0000000700087308 */ /* 0x008e220000001000 */
[----:B--2---:R-:W-:-:S07]  /*0870*/  FADD R0, R5, -R26 ;  /* 0x8000001a05007221 */ /* 0x004fce0000000000 */
[----:B------:R-:W1:Y:S01]  /*0880*/  FCHK P0, R0, R7 ;  /* 0x0000000700007302 */ /* 0x000e620000000000 */
[----:B0-----:R-:W-:-:S04]  /*0890*/  FFMA R3, -R7, R8, 1 ;  /* 0x3f80000007037423 */ /* 0x001fc80000000108 */
[----:B------:R-:W-:-:S04]  /*08a0*/  FFMA R3, R8, R3, R8 ;  /* 0x0000000308037223 */ /* 0x000fc80000000008 */
[----:B------:R-:W-:-:S04]  /*08b0*/  FFMA R8, R0, R3, RZ ;  /* 0x0000000300087223 */ /* 0x000fc800000000ff */
[----:B------:R-:W-:-:S04]  /*08c0*/  FFMA R9, -R7, R8, R0 ;  /* 0x0000000807097223 */ /* 0x000fc80000000100 */
[----:B------:R-:W-:Y:S01]  /*08d0*/  FFMA R9, R3, R9, R8 ;  /* 0x0000000903097223 */ /* 0x000fe20000000008 */
[----:B-1----:R-:W-:Y:S06]  /*08e0*/  @!P0 BRA `(.L_x_6) ;  /* 0x00000000000c8947 */ /* 0x002fec0003800000 */
[----:B------:R-:W-:-:S07]  /*08f0*/  MOV R4, 0x910 ;  /* 0x0000091000047802 */ /* 0x000fce0000000f00 */
[----:B------:R-:W-:Y:S05]  /*0900*/  CALL.REL.NOINC `($__internal_0_$__cuda_sm3x_div_rn_noftz_f32_slowpath) ;  /* 0x0000000000307944 */ /* 0x000fea0003c00000 */
[----:B------:R-:W-:-:S07]  /*0910*/  MOV R9, R0 ;  /* 0x0000000000097202 */ /* 0x000fce0000000f00 */
.L_x_6:
[----:B------:R-:W-:Y:S05]  /*0920*/  BSYNC.RECONVERGENT B0 ;  /* 0x0000000000007941 */ /* 0x000fea0003800200 */
.L_x_5:
[----:B------:R-:W0:Y:S02]  /*0930*/  LDC.64 R4, c[0x0][0x390] ;  /* 0x0000e400ff047b82 */ /* 0x000e240000000a00 */
[----:B0-----:R-:W-:-:S05]  /*0940*/  IMAD.WIDE R2, R2, 0x4, R4 ;  /* 0x0000000402027825 */ /* 0x001fca00078e0204 */
[----:B------:R-:W-:Y:S01]  /*0950*/  STG.E desc[UR6][R2.64], R9 ;  /* 0x0000000902007986 */ /* 0x000fe2000c101906 */
[----:B------:R-:W-:Y:S05]  /*0960*/  EXIT ;  /* 0x000000000000794d */ /* 0x000fea0003800000 */
.L_x_0:
[----:B------:R-:W1:Y:S01]  /*0970*/  LDC.64 R4, c[0x0][0x390] ;  /* 0x0000e400ff047b82 */ /* 0x000e620000000a00 */
[----:B------:R-:W-:Y:S02]  /*0980*/  IMAD R3, R2, R3, R2 ;  /* 0x0000000302037224 */ /* 0x000fe400078e0202 */
[----:B------:R-:W-:Y:S02]  /*0990*/  IMAD.MOV.U32 R7, RZ, RZ, 0x3f800000 ;  /* 0x3f800000ff077424 */ /* 0x000fe400078e00ff */
[----:B-1----:R-:W-:-:S05]  /*09a0*/  IMAD.WIDE R2, R3, 0x4, R4 ;  /* 0x0000000403027825 */ /* 0x002fca00078e0204 */
[----:B0-----:R-:W-:Y:S01]  /*09b0*/  STG.E desc[UR6][R2.64], R7 ;  /* 0x0000000702007986 */ /* 0x001fe2000c101906 */
[----:B------:R-:W-:Y:S05]  /*09c0*/  EXIT ;  /* 0x000000000000794d */ /* 0x000fea0003800000 */
        .weak           $__internal_0_$__cuda_sm3x_div_rn_noftz_f32_slowpath
        .type           $__internal_0_$__cuda_sm3x_div_rn_noftz_f32_slowpath,@function
        .size           $__internal_0_$__cuda_sm3x_div_rn_noftz_f32_slowpath,(.L_x_24 - $__internal_0_$__cuda_sm3x_div_rn_noftz_f32_slowpath)
$__internal_0_$__cuda_sm3x_div_rn_noftz_f32_slowpath:
[----:B------:R-:W-:Y:S01]  /*09d0*/  SHF.R.U32.HI R5, RZ, 0x17, R7 ;  /* 0x00000017ff057819 */ /* 0x000fe20000011607 */
[----:B------:R-:W-:Y:S01]  /*09e0*/  BSSY.RECONVERGENT B1, `(.L_x_7) ;  /* 0x0000064000017945 */ /* 0x000fe20003800200 */
[----:B------:R-:W-:Y:S02]  /*09f0*/  SHF.R.U32.HI R3, RZ, 0x17, R0 ;  /* 0x00000017ff037819 */ /* 0x000fe40000011600 */
[----:B------:R-:W-:Y:S02]  /*0a00*/  LOP3.LUT R5, R5, 0xff, RZ, 0xc0, !PT ;  /* 0x000000ff05057812 */ /* 0x000fe400078ec0ff */
[----:B------:R-:W-:Y:S02]  /*0a10*/  LOP3.LUT R10, R3, 0xff, RZ, 0xc0, !PT ;  /* 0x000000ff030a7812 */ /* 0x000fe400078ec0ff */
[----:B------:R-:W-:Y:S02]  /*0a20*/  IADD3 R9, PT, PT, R5, -0x1, RZ ;  /* 0xffffffff05097810 */ /* 0x000fe40007ffe0ff */
[----:B------:R-:W-:Y:S01]  /*0a30*/  MOV R6, R0 ;  /* 0x0000000000067202 */ /* 0x000fe20000000f00 */
[----:B------:R-:W-:Y:S01]  /*0a40*/  VIADD R11, R10, 0xffffffff ;  /* 0xffffffff0a0b7836 */ /* 0x000fe20000000000 */
[----:B------:R-:W-:-:S04]  /*0a50*/  ISETP.GT.U32.AND P0, PT, R9, 0xfd, PT ;  /* 0x000000fd0900780c */ /* 0x000fc80003f04070 */
[----:B------:R-:W-:-:S13]  /*0a60*/  ISETP.GT.U32.OR P0, PT, R11, 0xfd, P0 ;  /* 0x000000fd0b00780c */ /* 0x000fda0000704470 */
[----:B------:R-:W-:Y:S01]  /*0a70*/  @!P0 IMAD.MOV.U32 R8, RZ, RZ, RZ ;  /* 0x000000ffff088224 */ /* 0x000fe200078e00ff */
[----:B------:R-:W-:Y:S06]  /*0a80*/  @!P0 BRA `(.L_x_8) ;  /* 0x0000000000608947 */ /* 0x000fec0003800000 */
[----:B------:R-:W-:Y:S02]  /*0a90*/  FSETP.GTU.FTZ.AND P0, PT, |R0|, +INF , PT ;  /* 0x7f8000000000780b */ /* 0x000fe40003f1c200 */
[----:B------:R-:W-:Y:S02]  /*0aa0*/  FSETP.GTU.FTZ.AND P1, PT, |R7|, +INF , PT ;  /* 0x7f8000000700780b */ /* 0x000fe40003f3c200 */
[----:B------:R-:W-:Y:S02]  /*0ab0*/  MOV R3, R7 ;  /* 0x0000000700037202 */ /* 0x000fe40000000f00 */
[----:B------:R-:W-:-:S13]  /*0ac0*/  PLOP3.LUT P0, PT, P0, P1, PT, 0xf8, 0x8f ;  /* 0x00000000008f781c */ /* 0x000fda0000703f70 */
[----:B------:R-:W-:Y:S05]  /*0ad0*/  @P0 BRA `(.L_x_9) ;  /* 0x00000004004c0947 */ /* 0x000fea0003800000 */
[----:B------:R-:W-:-:S13]  /*0ae0*/  LOP3.LUT P0, RZ, R7, 0x7fffffff, R6, 0xc8, !PT ;  /* 0x7fffffff07ff7812 */ /* 0x000fda000780c806 */
[----:B------:R-:W-:Y:S05]  /*0af0*/  @!P0 BRA `(.L_x_10) ;  /* 0x00000004003c8947 */ /* 0x000fea0003800000 */
[C---:B------:R-:W-:Y:S02]  /*0b00*/  FSETP.NEU.FTZ.AND P2, PT, |R0|.reuse, +INF , PT ;  /* 0x7f8000000000780b */ /* 0x040fe40003f5d200 */
[----:B------:R-:W-:Y:S02]  /*0b10*/  FSETP.NEU.FTZ.AND P1, PT, |R3|, +INF , PT ;  /* 0x7f8000000300780b */ /* 0x000fe40003f3d200 */
[----:B------:R-:W-:-:S11]  /*0b20*/  FSETP.NEU.FTZ.AND P0, PT, |R0|, +INF , PT ;  /* 0x7f8000000000780b */ /* 0x000fd60003f1d200 */
[----:B------:R-:W-:Y:S05]  /*0b30*/  @!P1 BRA !P2, `(.L_x_10) ;  /* 0x00000004002c9947 */ /* 0x000fea0005000000 */
[----:B------:R-:W-:-:S04]  /*0b40*/  LOP3.LUT P2, RZ, R6, 0x7fffffff, RZ, 0xc0, !PT ;  /* 0x7fffffff06ff7812 */ /* 0x000fc8000784c0ff */
[----:B------:R-:W-:-:S13]  /*0b50*/  PLOP3.LUT P1, PT, P1, P2, PT, 0x2f, 0xf2 ;  /* 0x0000000000f2781c */ /* 0x000fda0000f24577 */
[----:B------:R-:W-:Y:S05]  /*0b60*/  @P1 BRA `(.L_x_11) ;  /* 0x0000000400181947 */ /* 0x000fea0003800000 */
[----:B------:R-:W-:-:S04]  /*0b70*/  LOP3.LUT P1, RZ, R7, 0x7fffffff, RZ, 0xc0, !PT ;  /* 0x7fffffff07ff7812 */ /* 0x000fc8000782c0ff */
[----:B------:R-:W-:-:S13]  /*0b80*/  PLOP3.LUT P0, PT, P0, P1, PT, 0x2f, 0xf2 ;  /* 0x0000000000f2781c */ /* 0x000fda0000702577 */
[----:B------:R-:W-:Y:S05]  /*0b90*/  @P0 BRA `(.L_x_12) ;  /* 0x0000000400000947 */ /* 0x000fea0003800000 */
[----:B------:R-:W-:Y:S02]  /*0ba0*/  ISETP.GE.AND P0, PT, R11, RZ, PT ;  /* 0x000000ff0b00720c */ /* 0x000fe40003f06270 */
[----:B------:R-:W-:-:S11]  /*0bb0*/  ISETP.GE.AND P1, PT, R9, RZ, PT ;  /* 0x000000ff0900720c */ /* 0x000fd60003f26270 */
[----:B------:R-:W-:Y:S01]  /*0bc0*/  @P0 IMAD.MOV.U32 R8, RZ, RZ, RZ ;  /* 0x000000ffff080224 */ /* 0x000fe200078e00ff */
[----:B------:R-:W-:Y:S01]  /*0bd0*/  @!P0 MOV R8, 0xffffffc0 ;  /* 0xffffffc000088802 */ /* 0x000fe20000000f00 */
[----:B------:R-:W-:Y:S01]  /*0be0*/  @!P0 FFMA R6, R0, 1.84467440737095516160e+19, RZ ;  /* 0x5f80000000068823 */ /* 0x000fe200000000ff */
[----:B------:R-:W-:-:S03]  /*0bf0*/  @!P1 FFMA R7, R3, 1.84467440737095516160e+19, RZ ;  /* 0x5f80000003079823 */ /* 0x000fc600000000ff */
[----:B------:R-:W-:-:S07]  /*0c00*/  @!P1 VIADD R8, R8, 0x40 ;  /* 0x0000004008089836 */ /* 0x000fce0000000000 */
.L_x_8:
[----:B------:R-:W-:Y:S01]  /*0c10*/  LEA R0, R5, 0xc0800000, 0x17 ;  /* 0xc080000005007811 */ /* 0x000fe200078eb8ff */
[----:B------:R-:W-:Y:S01]  /*0c20*/  VIADD R3, R10, 0xffffff81 ;  /* 0xffffff810a037836 */ /* 0x000fe20000000000 */
[----:B------:R-:W-:Y:S02]  /*0c30*/  BSSY.RECONVERGENT B2, `(.L_x_13) ;  /* 0x0000035000027945 */ /* 0x000fe40003800200 */
[----:B------:R-:W-:Y:S01]  /*0c40*/  IADD3 R7, PT, PT, -R0, R7, RZ ;  /* 0x0000000700077210 */ /* 0x000fe20007ffe1ff */
[C---:B------:R-:W-:Y:S01]  /*0c50*/  IMAD R0, R3.reuse, -0x800000, R6 ;  /* 0xff80000003007824 */ /* 0x040fe200078e0206 */
[----:B------:R-:W-:Y:S02]  /*0c60*/  IADD3 R5, PT, PT, R3, 0x7f, -R5 ;  /* 0x0000007f03057810 */ /* 0x000fe40007ffe805 */
[----:B------:R-:W0:Y:S01]  /*0c70*/  MUFU.RCP R9, R7 ;  /* 0x0000000700097308 */ /* 0x000e220000001000 */
[----:B------:R-:W-:Y:S01]  /*0c80*/  FADD.FTZ R11, -R7, -RZ ;  /* 0x800000ff070b7221 */ /* 0x000fe20000010100 */
[----:B------:R-:W-:-:S03]  /*0c90*/  IADD3 R5, PT, PT, R5, R8, RZ ;  /* 0x0000000805057210 */ /* 0x000fc60007ffe0ff */
[----:B0-----:R-:W-:-:S04]  /*0ca0*/  FFMA R10, R9, R11, 1 ;  /* 0x3f800000090a7423 */ /* 0x001fc8000000000b */
[----:B------:R-:W-:-:S04]  /*0cb0*/  FFMA R13, R9, R10, R9 ;  /* 0x0000000a090d7223 */ /* 0x000fc80000000009 */
[----:B------:R-:W-:-:S04]  /*0cc0*/  FFMA R6, R0, R13, RZ ;  /* 0x0000000d00067223 */ /* 0x000fc800000000ff */
[----:B------:R-:W-:-:S04]  /*0cd0*/  FFMA R9, R11, R6, R0 ;  /* 0x000000060b097223 */ /* 0x000fc80000000000 */
[----:B------:R-:W-:-:S04]  /*0ce0*/  FFMA R6, R13, R9, R6 ;  /* 0x000000090d067223 */ /* 0x000fc80000000006 */
[----:B------:R-:W-:-:S04]  /*0cf0*/  FFMA R11, R11, R6, R0 ;  /* 0x000000060b0b7223 */ /* 0x000fc80000000000 */
[----:B------:R-:W-:-:S05]  /*0d00*/  FFMA R0, R13, R11, R6 ;  /* 0x0000000b0d007223 */ /* 0x000fca0000000006 */
[----:B------:R-:W-:-:S04]  /*0d10*/  SHF.R.U32.HI R3, RZ, 0x17, R0 ;  /* 0x00000017ff037819 */ /* 0x000fc80000011600 */
[----:B------:R-:W-:-:S04]  /*0d20*/  LOP3.LUT R3, R3, 0xff, RZ, 0xc0, !PT ;  /* 0x000000ff03037812 */ /* 0x000fc800078ec0ff */
[----:B------:R-:W-:-:S05]  /*0d30*/  IADD3 R7, PT, PT, R3, R5, RZ ;  /* 0x0000000503077210 */ /* 0x000fca0007ffe0ff */
[----:B------:R-:W-:-:S05]  /*0d40*/  VIADD R3, R7, 0xffffffff ;  /* 0xffffffff07037836 */ /* 0x000fca0000000000 */
[----:B------:R-:W-:-:S13]  /*0d50*/  ISETP.GE.U32.AND P0, PT, R3, 0xfe, PT ;  /* 0x000000fe0300780c */ /* 0x000fda0003f06070 */
[----:B------:R-:W-:Y:S05]  /*0d60*/  @!P0 BRA `(.L_x_14) ;  /* 0x0000000000808947 */ /* 0x000fea0003800000 */
[----:B------:R-:W-:-:S13]  /*0d70*/  ISETP.GT.AND P0, PT, R7, 0xfe, PT ;  /* 0x000000fe0700780c */ /* 0x000fda0003f04270 */
[----:B------:R-:W-:Y:S05]  /*0d80*/  @P0 BRA `(.L_x_15) ;  /* 0x00000000006c0947 */ /* 0x000fea0003800000 */
[----:B------:R-:W-:-:S13]  /*0d90*/  ISETP.GE.AND P0, PT, R7, 0x1, PT ;  /* 0x000000010700780c */ /* 0x000fda0003f06270 */
[----:B------:R-:W-:Y:S05]  /*0da0*/  @P0 BRA `(.L_x_16) ;  /* 0x0000000000740947 */ /* 0x000fea0003800000 */
[----:B------:R-:W-:Y:S02]  /*0db0*/  ISETP.GE.AND P0, PT, R7, -0x18, PT ;  /* 0xffffffe80700780c */ /* 0x000fe40003f06270 */
[----:B------:R-:W-:-:S11]  /*0dc0*/  LOP3.LUT R0, R0, 0x80000000, RZ, 0xc0, !PT ;  /* 0x8000000000007812 */ /* 0x000fd600078ec0ff */
[----:B------:R-:W-:Y:S05]  /*0dd0*/  @!P0 BRA `(.L_x_16) ;  /* 0x0000000000688947 */ /* 0x000fea0003800000 */
[-CC-:B------:R-:W-:Y:S01]  /*0de0*/  FFMA.RZ R3, R13, R11.reuse, R6.reuse ;  /* 0x0000000b0d037223 */ /* 0x180fe2000000c006 */
[C---:B------:R-:W-:Y:S02]  /*0df0*/  IADD3 R8, PT, PT, R7.reuse, 0x20, RZ ;  /* 0x0000002007087810 */ /* 0x040fe40007ffe0ff */
[----:B------:R-:W-:Y:S02]  /*0e00*/  ISETP.NE.AND P2, PT, R7, RZ, PT ;  /* 0x000000ff0700720c */ /* 0x000fe40003f45270 */
[----:B------:R-:W-:Y:S01]  /*0e10*/  LOP3.LUT R5, R3, 0x7fffff, RZ, 0xc0, !PT ;  /* 0x007fffff03057812 */ /* 0x000fe200078ec0ff */
[CCC-:B------:R-:W-:Y:S01]  /*0e20*/  FFMA.RP R3, R13.reuse, R11.reuse, R6.reuse ;  /* 0x0000000b0d037223 */ /* 0x1c0fe20000008006 */
[----:B------:R-:W-:Y:S01]  /*0e30*/  FFMA.RM R6, R13, R11, R6 ;  /* 0x0000000b0d067223 */ /* 0x000fe20000004006 */
[----:B------:R-:W-:Y:S02]  /*0e40*/  ISETP.NE.AND P1, PT, R7, RZ, PT ;  /* 0x000000ff0700720c */ /* 0x000fe40003f25270 */
[----:B------:R-:W-:-:S02]  /*0e50*/  LOP3.LUT R5, R5, 0x800000, RZ, 0xfc, !PT ;  /* 0x0080000005057812 */ /* 0x000fc400078efcff */
[----:B------:R-:W-:Y:S02]  /*0e60*/  IADD3 R7, PT, PT, -R7, RZ, RZ ;  /* 0x000000ff07077210 */ /* 0x000fe40007ffe1ff */
[----:B------:R-:W-:Y:S02]  /*0e70*/  SHF.L.U32 R8, R5, R8, RZ ;  /* 0x0000000805087219 */ /* 0x000fe400000006ff */
[----:B------:R-:W-:Y:S02]  /*0e80*/  FSETP.NEU.FTZ.AND P0, PT, R3, R6, PT ;  /* 0x000000060300720b */ /* 0x000fe40003f1d000 */
[----:B------:R-:W-:Y:S02]  /*0e90*/  SEL R6, R7, RZ, P2 ;  /* 0x000000ff07067207 */ /* 0x000fe40001000000 */
[----:B------:R-:W-:Y:S02]  /*0ea0*/  ISETP.NE.AND P1, PT, R8, RZ, P1 ;  /* 0x000000ff0800720c */ /* 0x000fe40000f25270 */
[----:B------:R-:W-:-:S02]  /*0eb0*/  SHF.R.U32.HI R6, RZ, R6, R5 ;  /* 0x00000006ff067219 */ /* 0x000fc40000011605 */
[----:B------:R-:W-:Y:S02]  /*0ec0*/  PLOP3.LUT P0, PT, P0, P1, PT, 0xf8, 0x8f ;  /* 0x00000000008f781c */ /* 0x000fe40000703f70 */
[----:B------:R-:W-:Y:S02]  /*0ed0*/  SHF.R.U32.HI R8, RZ, 0x1, R6 ;  /* 0x00000001ff087819 */ /* 0x000fe40000011606 */
[----:B------:R-:W-:-:S04]  /*0ee0*/  SEL R3, RZ, 0x1, !P0 ;  /* 0x00000001ff037807 */ /* 0x000fc80004000000 */
[----:B------:R-:W-:-:S04]  /*0ef0*/  LOP3.LUT R3, R3, 0x1, R8, 0xf8, !PT ;  /* 0x0000000103037812 */ /* 0x000fc800078ef808 */
[----:B------:R-:W-:-:S05]  /*0f00*/  LOP3.LUT R3, R3, R6, RZ, 0xc0, !PT ;  /* 0x0000000603037212 */ /* 0x000fca00078ec0ff */
[----:B------:R-:W-:-:S05]  /*0f10*/  IMAD.IADD R3, R8, 0x1, R3 ;  /* 0x0000000108037824 */ /* 0x000fca00078e0203 */
[----:B------:R-:W-:Y:S01]  /*0f20*/  LOP3.LUT R0, R3, R0, RZ, 0xfc, !PT ;  /* 0x0000000003007212 */ /* 0x000fe200078efcff */
[----:B------:R-:W-:Y:S06]  /*0f30*/  BRA `(.L_x_16) ;  /* 0x0000000000107947 */ /* 0x000fec0003800000 */
.L_x_15:
[----:B------:R-:W-:-:S04]  /*0f40*/  LOP3.LUT R0, R0, 0x80000000, RZ, 0xc0, !PT ;  /* 0x8000000000007812 */ /* 0x000fc800078ec0ff */
[----:B------:R-:W-:Y:S01]  /*0f50*/  LOP3.LUT R0, R0, 0x7f800000, RZ, 0xfc, !PT ;  /* 0x7f80000000007812 */ /* 0x000fe200078efcff */
[----:B------:R-:W-:Y:S06]  /*0f60*/  BRA `(.L_x_16) ;  /* 0x0000000000047947 */ /* 0x000fec0003800000 */
.L_x_14:
[----:B------:R-:W-:-:S07]  /*0f70*/  LEA R0, R5, R0, 0x17 ;  /* 0x0000000005007211 */ /* 0x000fce00078eb8ff */
.L_x_16:
[----:B------:R-:W-:Y:S05]  /*0f80*/  BSYNC.RECONVERGENT B2 ;  /* 0x0000000000027941 */ /* 0x000fea0003800200 */
.L_x_13:
[----:B------:R-:W-:Y:S05]  /*0f90*/  BRA `(.L_x_17) ;  /* 0x0000000000207947 */ /* 0x000fea0003800000 */
.L_x_12:
[----:B------:R-:W-:-:S04]  /*0fa0*/  LOP3.LUT R0, R7, 0x80000000, R6, 0x48, !PT ;  /* 0x8000000007007812 */ /* 0x000fc800078e4806 */
[----:B------:R-:W-:Y:S01]  /*0fb0*/  LOP3.LUT R0, R0, 0x7f800000, RZ, 0xfc, !PT ;  /* 0x7f80000000007812 */ /* 0x000fe200078efcff */
[----:B------:R-:W-:Y:S06]  /*0fc0*/  BRA `(.L_x_17) ;  /* 0x0000000000147947 */ /* 0x000fec0003800000 */
.L_x_11:
[----:B------:R-:W-:Y:S01]  /*0fd0*/  LOP3.LUT R0, R7, 0x80000000, R6, 0x48, !PT ;  /* 0x8000000007007812 */ /* 0x000fe200078e4806 */
[----:B------:R-:W-:Y:S06]  /*0fe0*/  BRA `(.L_x_17) ;  /* 0x00000000000c7947 */ /* 0x000fec0003800000 */
.L_x_10:
[----:B------:R-:W0:Y:S01]  /*0ff0*/  MUFU.RSQ R0, -QNAN ;  /* 0xffc0000000007908 */ /* 0x000e220000001400 */
[----:B------:R-:W-:Y:S05]  /*1000*/  BRA `(.L_x_17) ;  /* 0x0000000000047947 */ /* 0x000fea0003800000 */
.L_x_9:
[----:B------:R-:W-:-:S07]  /*1010*/  FADD.FTZ R0, R0, R3 ;  /* 0x0000000300007221 */ /* 0x000fce0000010000 */
.L_x_17:
[----:B------:R-:W-:Y:S05]  /*1020*/  BSYNC.RECONVERGENT B1 ;  /* 0x0000000000017941 */ /* 0x000fea0003800200 */
.L_x_7:
[----:B------:R-:W-:-:S04]  /*1030*/  HFMA2 R5, -RZ, RZ, 0, 0 ;  /* 0x00000000ff057431 */ /* 0x000fc800000001ff */
[----:B0-----:R-:W-:Y:S05]  /*1040*/  RET.REL.NODEC R4 `(_Z9compute_UPKfS0_Pfii) ;  /* 0xffffffec04ec7950 */ /* 0x001fea0003c3ffff */
.L_x_18:
[----:B------:R-:W-:-:S00]  /*1050*/  BRA `(.L_x_18) ;  /* 0xfffffffc00fc7947 */ /* 0x000fc0000383ffff */
[----:B------:R-:W-:-:S00]  /*1060*/  NOP ;  /* 0x0000000000007918 */ /* 0x000fc00000000000 */
        /* <DEDUP_REMOVED lines=9> */
.L_x_24:


//--------------------- .text._Z9compute_LPKfPfS0_ii --------------------------
	.section	.text._Z9compute_LPKfPfS0_ii,"ax",@progbits
	.align	128
        .global         _Z9compute_LPKfPfS0_ii
        .type           _Z9compute_LPKfPfS0_ii,@function
        .size           _Z9compute_LPKfPfS0_ii,(.L_x_26 - _Z9compute_LPKfPfS0_ii)
        .other          _Z9compute_LPKfPfS0_ii,@"STO_CUDA_ENTRY STV_DEFAULT"
_Z9compute_LPKfPfS0_ii:
.text._Z9compute_LPKfPfS0_ii:
        /* <DEDUP_REMOVED lines=9> */
[----:B------:R-:W-:Y:S01]  /*0090*/  ISETP.GE.AND P0, PT, R2, 0x1, PT ;  /* 0x000000010200780c */ /* 0x000fe20003f06270 */
[----:B------:R-:W0:Y:S01]  /*00a0*/  LDCU.64 UR6, c[0x0][0x358] ;  /* 0x00006b00ff0677ac */ /* 0x000e220008000a00 */
[----:B------:R-:W-:-:S11]  /*00b0*/  HFMA2 R26, -RZ, RZ, 0, 0 ;  /* 0x00000000ff1a7431 */ /* 0x000fd600000001ff */
[----:B------:R-:W-:Y:S05]  /*00c0*/  @!P0 BRA `(.L_x_19) ;  /* 0x0000000400b88947 */ /* 0x000fea0003800000 */
[----:B------:R-:W-:Y:S01]  /*00d0*/  ISETP.GE.U32.AND P1, PT, R2, 0x8, PT ;  /* 0x000000080200780c */ /* 0x000fe20003f26070 */
[----:B------:R-:W-:Y:S01]  /*00e0*/  IMAD R15, R0, R3, RZ ;  /* 0x00000003000f7224 */ /* 0x000fe200078e02ff */
[----:B------:R-:W-:Y:S02]  /*00f0*/  LOP3.LUT R25, R2, 0x7, RZ, 0xc0, !PT ;  /* 0x0000000702197812 */ /* 0x000fe400078ec0ff */
[----:B------:R-:W-:Y:S02]  /*0100*/  MOV R26, RZ ;  /* 0x000000ff001a7202 */ /* 0x000fe40000000f00 */
[----:B------:R-:W-:Y:S02]  /*0110*/  ISETP.NE.AND P0, PT, R25, RZ, PT ;  /* 0x000000ff1900720c */ /* 0x000fe40003f05270 */
[----:B------:R-:W-:-:S05]  /*0120*/  MOV R16, RZ ;  /* 0x000000ff00107202 */ /* 0x000fca0000000f00 */
[----:B------:R-:W-:Y:S06]  /*0130*/  @!P1 BRA `(.L_x_20) ;  /* 0x0000000000c49947 */ /* 0x000fec0003800000 */
[----:B------:R-:W1:Y:S01]  /*0140*/  LDC R18, c[0x0][0x398] ;  /* 0x0000e600ff127b82 */ /* 0x000e620000000800 */
[----:B------:R-:W2:Y:S01]  /*0150*/  LDCU.64 UR4, c[0x0][0x388] ;  /* 0x00007100ff0477ac */ /* 0x000ea20008000a00 */
[----:B------:R-:W-:Y:S01]  /*0160*/  LOP3.LUT R16, R2, 0x7ffffff8, RZ, 0xc0, !PT ;  /* 0x7ffffff802107812 */ /* 0x000fe200078ec0ff */
[----:B------:R-:W-:Y:S01]  /*0170*/  HFMA2 R26, -RZ, RZ, 0, 0 ;  /* 0x00000000ff1a7431 */ /* 0x000fe200000001ff */
[----:B------:R-:W-:Y:S02]  /*0180*/  MOV R14, R15 ;  /* 0x0000000f000e7202 */ /* 0x000fe40000000f00 */
[----:B------:R-:W-:Y:S01]  /*0190*/  IADD3 R17, PT, PT, -R16, RZ, RZ ;  /* 0x000000ff10117210 */ /* 0x000fe20007ffe1ff */
[----:B--2---:R-:W-:-:S04]  /*01a0*/  UIADD3 UR4, UP0, UPT, UR4, 0x10, URZ ;  /* 0x0000001004047890 */ /* 0x004fc8000ff1e0ff */
[----:B------:R-:W-:-:S12]  /*01b0*/  UIADD3.X UR5, UPT, UPT, URZ, UR5, URZ, UP0, !UPT ;  /* 0x00000005ff057290 */ /* 0x000fd800087fe4ff */
.L_x_21:
[----:B------:R-:W1:Y:S01]  /*01c0*/  LDC.64 R12, c[0x0][0x390] ;  /* 0x0000e400ff0c7b82 */ /* 0x000e620000000a00 */
[----:B------:R-:W-:Y:S02]  /*01d0*/  MOV R4, UR4 ;  /* 0x0000000400047c02 */ /* 0x000fe40008000f00 */
[----:B------:R-:W-:-:S03]  /*01e0*/  MOV R5, UR5 ;  /* 0x0000000500057c02 */ /* 0x000fc60008000f00 */
[----:B------:R-:W-:-:S05]  /*01f0*/  IMAD.WIDE R4, R14, 0x4, R4 ;  /* 0x000000040e047825 */ /* 0x000fca00078e0204 */
[----:B0-----:R-:W2:Y:S04]  /*0200*/  LDG.E R29, desc[UR6][R4.64+-0x10] ;  /* 0xfffff006041d7981 */ /* 0x001ea8000c1e1900 */
[----:B------:R-:W3:Y:S04]  /*0210*/  LDG.E R22, desc[UR6][R4.64+-0xc] ;  /* 0xfffff40604167981 */ /* 0x000ee8000c1e1900 */
[----:B------:R-:W4:Y:S01]  /*0220*/  LDG.E R27, desc[UR6][R4.64+-0x8] ;  /* 0xfffff806041b7981 */ /* 0x000f22000c1e1900 */
[----:B-1----:R-:W-:-:S03]  /*0230*/  IMAD.WIDE R12, R18, 0x4, R12 ;  /* 0x00000004120c7825 */ /* 0x002fc600078e020c */
[----:B------:R-:W5:Y:S04]  /*0240*/  LDG.E R28, desc[UR6][R4.64+-0x4] ;  /* 0xfffffc06041c7981 */ /* 0x000f68000c1e1900 */
[----:B------:R0:W2:Y:S01]  /*0250*/  LDG.E.CONSTANT R23, desc[UR6][R12.64] ;  /* 0x000000060c177981 */ /* 0x0000a2000c1e9900 */
[----:B------:R-:W-:-:S05]  /*0260*/  IMAD.WIDE R20, R3, 0x4, R12 ;  /* 0x0000000403147825 */ /* 0x000fca00078e020c */
[----:B------:R1:W3:Y:S01]  /*0270*/  LDG.E.CONSTANT R19, desc[UR6][R20.64] ;  /* 0x0000000614137981 */ /* 0x0002e2000c1e9900 */
[----:B------:R-:W-:-:S05]  /*0280*/  IMAD.WIDE R6, R3, 0x4, R20 ;  /* 0x0000000403067825 */ /* 0x000fca00078e0214 */
[----:B------:R1:W4:Y:S01]  /*0290*/  LDG.E.CONSTANT R24, desc[UR6][R6.64] ;  /* 0x0000000606187981 */ /* 0x000322000c1e9900 */
[----:B------:R-:W-:-:S04]  /*02a0*/  IMAD.WIDE R8, R3, 0x4, R6 ;  /* 0x0000000403087825 */ /* 0x000fc800078e0206 */
[C---:B------:R-:W-:Y:S02]  /*02b0*/  IMAD.WIDE R10, R3.reuse, 0x4, R8 ;  /* 0x00000004030a7825 */ /* 0x040fe400078e0208 */
[----:B------:R-:W5:Y:S02]  /*02c0*/  LDG.E.CONSTANT R9, desc[UR6][R8.64] ;  /* 0x0000000608097981 */ /* 0x000f64000c1e9900 */
[C---:B0-----:R-:W-:Y:S02]  /*02d0*/  IMAD.WIDE R12, R3.reuse, 0x4, R10 ;  /* 0x00000004030c7825 */ /* 0x041fe400078e020a */
[----:B------:R-:W5:Y:S02]  /*02e0*/  LDG.E.CONSTANT R10, desc[UR6][R10.64] ;  /* 0x000000060a0a7981 */ /* 0x000f64000c1e9900 */
[C---:B-1----:R-:W-:Y:S02]  /*02f0*/  IMAD.WIDE R20, R3.reuse, 0x4, R12 ;  /* 0x0000000403147825 */ /* 0x042fe400078e020c */
[----:B------:R-:W5:Y:S04]  /*0300*/  LDG.E R8, desc[UR6][R4.64+0x4] ;  /* 0x0000040604087981 */ /* 0x000f68000c1e1900 */
[----:B------:R-:W5:Y:S01]  /*0310*/  LDG.E.CONSTANT R13, desc[UR6][R12.64] ;  /* 0x000000060c0d7981 */ /* 0x000f62000c1e9900 */
[----:B------:R-:W-:-:S03]  /*0320*/  IMAD.WIDE R6, R3, 0x4, R20 ;  /* 0x0000000403067825 */ /* 0x000fc600078e0214 */
[----:B------:R-:W5:Y:S04]  /*0330*/  LDG.E R11, desc[UR6][R4.64+0x8] ;  /* 0x00000806040b7981 */ /* 0x000f68000c1e1900 */
[----:B------:R-:W5:Y:S04]  /*0340*/  LDG.E.CONSTANT R7, desc[UR6][R6.64] ;  /* 0x0000000606077981 */ /* 0x000f68000c1e9900 */
[----:B------:R-:W5:Y:S01]  /*0350*/  LDG.E R12, desc[UR6][R4.64+0xc] ;  /* 0x00000c06040c7981 */ /* 0x000f62000c1e1900 */
[----:B--2---:R-:W-:-:S03]  /*0360*/  FFMA R23, R29, R23, R26 ;  /* 0x000000171d177223 */ /* 0x004fc6000000001a */
[----:B------:R-:W2:Y:S04]  /*0370*/  LDG.E R29, desc[UR6][R4.64] ;  /* 0x00000006041d7981 */ /* 0x000ea8000c1e1900 */
[----:B------:R-:W2:Y:S01]  /*0380*/  LDG.E.CONSTANT R26, desc[UR6][R20.64] ;  /* 0x00000006141a7981 */ /* 0x000ea2000c1e9900 */
[----:B---3--:R-:W-:Y:S01]  /*0390*/  FFMA R22, R22, R19, R23 ;  /* 0x0000001316167223 */ /* 0x008fe20000000017 */
[----:B------:R-:W-:-:S03]  /*03a0*/  IADD3 R17, PT, PT, R17, 0x8, RZ ;  /* 0x0000000811117810 */ /* 0x000fc60007ffe0ff */
[----:B----4-:R-:W-:Y:S01]  /*03b0*/  FFMA R27, R27, R24, R22 ;  /* 0x000000181b1b7223 */ /* 0x010fe20000000016 */
[----:B------:R-:W-:-:S03]  /*03c0*/  ISETP.NE.AND P1, PT, R17, RZ, PT ;  /* 0x000000ff1100720c */ /* 0x000fc60003f25270 */
[----:B-----5:R-:W-:Y:S01]  /*03d0*/  FFMA R28, R28, R9, R27 ;  /* 0x000000091c1c7223 */ /* 0x020fe2000000001b */
[----:B------:R-:W-:Y:S02]  /*03e0*/  LEA R18, R3, R18, 0x3 ;  /* 0x0000001203127211 */ /* 0x000fe400078e18ff */
[----:B------:R-:W-:Y:S01]  /*03f0*/  IADD3 R14, PT, PT, R14, 0x8, RZ ;  /* 0x000000080e0e7810 */ /* 0x000fe20007ffe0ff */
[----:B--2---:R-:W-:-:S04]  /*0400*/  FFMA R29, R29, R10, R28 ;  /* 0x0000000a1d1d7223 */ /* 0x004fc8000000001c */
[----:B------:R-:W-:-:S04]  /*0410*/  FFMA R8, R8, R13, R29 ;  /* 0x0000000d08087223 */ /* 0x000fc8000000001d */
[----:B------:R-:W-:-:S04]  /*0420*/  FFMA R11, R11, R26, R8 ;  /* 0x0000001a0b0b7223 */ /* 0x000fc80000000008 */
[----:B------:R-:W-:Y:S01]  /*0430*/  FFMA R26, R12, R7, R11 ;  /* 0x000000070c1a7223 */ /* 0x000fe2000000000b */
[----:B------:R-:W-:Y:S06]  /*0440*/  @P1 BRA `(.L_x_21) ;  /* 0xfffffffc005c1947 */ /* 0x000fec000383ffff */
.L_x_20:
[----:B------:R-:W-:Y:S05]  /*0450*/  @!P0 BRA `(.L_x_19) ;  /* 0x0000000000d48947 */ /* 0x000fea0003800000 */
[----:B------:R-:W-:Y:S02]  /*0460*/  ISETP.GE.U32.AND P0, PT, R25, 0x4, PT ;  /* 0x000000041900780c */ /* 0x000fe40003f06070 */
[----:B------:R-:W-:-:S04]  /*0470*/  LOP3.LUT R18, R2, 0x3, RZ, 0xc0, !PT ;  /* 0x0000000302127812 */ /* 0x000fc800078ec0ff */
[----:B------:R-:W-:-:S07]  /*0480*/  ISETP.NE.AND P1, PT, R18, RZ, PT ;  /* 0x000000ff1200720c */ /* 0x000fce0003f25270 */
[----:B------:R-:W-:Y:S06]  /*0490*/  @!P0 BRA `(.L_x_22) ;  /* 0x0000000000588947 */ /* 0x000fec0003800000 */
[----:B------:R-:W1:Y:S01]  /*04a0*/  LDC.64 R8, c[0x0][0x390] ;  /* 0x0000e400ff087b82 */ /* 0x000e620000000a00 */
[----:B------:R-:W-:Y:S01]  /*04b0*/  IMAD R11, R16, R3, R2 ;  /* 0x00000003100b7224 */ /* 0x000fe200078e0202 */
[----:B------:R-:W-:-:S06]  /*04c0*/  IADD3 R7, PT, PT, R15, R16, RZ ;  /* 0x000000100f077210 */ /* 0x000fcc0007ffe0ff */
[----:B------:R-:W2:Y:S01]  /*04d0*/  LDC.64 R4, c[0x0][0x388] ;  /* 0x0000e200ff047b82 */ /* 0x000ea20000000a00 */
[----:B-1----:R-:W-:-:S04]  /*04e0*/  IMAD.WIDE R8, R11, 0x4, R8 ;  /* 0x000000040b087825 */ /* 0x002fc800078e0208 */
[----:B------:R-:W-:Y:S02]  /*04f0*/  IMAD.WIDE R10, R3, 0x4, R8 ;  /* 0x00000004030a7825 */ /* 0x000fe400078e0208 */
[----:B0-----:R-:W3:Y:S02]  /*0500*/  LDG.E.CONSTANT R8, desc[UR6][R8.64] ;  /* 0x0000000608087981 */ /* 0x001ee4000c1e9900 */
[----:B--2---:R-:W-:-:S04]  /*0510*/  IMAD.WIDE R4, R7, 0x4, R4 ;  /* 0x0000000407047825 */ /* 0x004fc800078e0204 */
[C---:B------:R-:W-:Y:S01]  /*0520*/  IMAD.WIDE R12, R3.reuse, 0x4, R10 ;  /* 0x00000004030c7825 */ /* 0x040fe200078e020a */
[----:B------:R-:W3:Y:S04]  /*0530*/  LDG.E R17, desc[UR6][R4.64] ;  /* 0x0000000604117981 */ /* 0x000ee8000c1e1900 */
[----:B------:R-:W2:Y:S01]  /*0540*/  LDG.E.CONSTANT R10, desc[UR6][R10.64] ;  /* 0x000000060a0a7981 */ /* 0x000ea2000c1e9900 */
[----:B------:R-:W-:-:S03]  /*0550*/  IMAD.WIDE R6, R3, 0x4, R12 ;  /* 0x0000000403067825 */ /* 0x000fc600078e020c */
[----:B------:R-:W2:Y:S04]  /*0560*/  LDG.E R14, desc[UR6][R4.64+0x4] ;  /* 0x00000406040e7981 */ /* 0x000ea8000c1e1900 */
[----:B------:R-:W4:Y:S04]  /*0570*/  LDG.E.CONSTANT R20, desc[UR6][R12.64] ;  /* 0x000000060c147981 */ /* 0x000f28000c1e9900 */
[----:B------:R-:W4:Y:S04]  /*0580*/  LDG.E R19, desc[UR6][R4.64+0x8] ;  /* 0x0000080604137981 */ /* 0x000f28000c1e1900 */
[----:B------:R-:W5:Y:S04]  /*0590*/  LDG.E R21, desc[UR6][R4.64+0xc] ;  /* 0x00000c0604157981 */ /* 0x000f68000c1e1900 */
[----:B------:R-:W5:Y:S01]  /*05a0*/  LDG.E.CONSTANT R6, desc[UR6][R6.64] ;  /* 0x0000000606067981 */ /* 0x000f62000c1e9900 */
[----:B------:R-:W-:Y:S01]  /*05b0*/  IADD3 R16, PT, PT, R16, 0x4, RZ ;  /* 0x0000000410107810 */ /* 0x000fe20007ffe0ff */
[----:B---3--:R-:W-:-:S04]  /*05c0*/  FFMA R17, R17, R8, R26 ;  /* 0x0000000811117223 */ /* 0x008fc8000000001a */
[----:B--2---:R-:W-:-:S04]  /*05d0*/  FFMA R14, R14, R10, R17 ;  /* 0x0000000a0e0e7223 */ /* 0x004fc80000000011 */
[----:B----4-:R-:W-:-:S04]  /*05e0*/  FFMA R14, R19, R20, R14 ;  /* 0x00000014130e7223 */ /* 0x010fc8000000000e */
[----:B-----5:R-:W-:-:S07]  /*05f0*/  FFMA R26, R21, R6, R14 ;  /* 0x00000006151a7223 */ /* 0x020fce000000000e */
.L_x_22:
[----:B------:R-:W-:Y:S05]  /*0600*/  @!P1 BRA `(.L_x_19) ;  /* 0x0000000000689947 */ /* 0x000fea0003800000 */
[----:B------:R-:W-:Y:S02]  /*0610*/  ISETP.NE.AND P0, PT, R18, 0x1, PT ;  /* 0x000000011200780c */ /* 0x000fe40003f05270 */
[----:B------:R-:W-:-:S04]  /*0620*/  LOP3.LUT R4, R2, 0x1, RZ, 0xc0, !PT ;  /* 0x0000000102047812 */ /* 0x000fc800078ec0ff */
[----:B------:R-:W-:-:S07]  /*0630*/  ISETP.NE.U32.AND P1, PT, R4, 0x1, PT ;  /* 0x000000010400780c */ /* 0x000fce0003f25070 */
[----:B------:R-:W1:Y:S01]  /*0640*/  @P0 LDC.64 R10, c[0x0][0x390] ;  /* 0x0000e400ff0a0b82 */ /* 0x000e620000000a00 */
[C---:B------:R-:W-:Y:S01]  /*0650*/  @P0 IMAD R17, R16.reuse, R3, R2 ;  /* 0x0000000310110224 */ /* 0x040fe200078e0202 */
[----:B------:R-:W-:Y:S02]  /*0660*/  @P0 IADD3 R13, PT, PT, R15, R16, RZ ;  /* 0x000000100f0d0210 */ /* 0x000fe40007ffe0ff */
[----:B------:R-:W-:-:S04]  /*0670*/  @P0 IADD3 R16, PT, PT, R16, 0x2, RZ ;  /* 0x0000000210100810 */ /* 0x000fc80007ffe0ff */
[----:B------:R-:W2:Y:S01]  /*0680*/  @P0 LDC.64 R8, c[0x0][0x388] ;  /* 0x0000e200ff080b82 */ /* 0x000ea20000000a00 */
[----:B------:R-:W-:-:S07]  /*0690*/  @!P1 IADD3 R15, PT, PT, R15, R16, RZ ;  /* 0x000000100f0f9210 */ /* 0x000fce0007ffe0ff */
[----:B------:R-:W3:Y:S08]  /*06a0*/  @!P1 LDC.64 R6, c[0x0][0x388] ;  /* 0x0000e200ff069b82 */ /* 0x000ef00000000a00 */
[----:B------:R-:W4:Y:S01]  /*06b0*/  @!P1 LDC.64 R4, c[0x0][0x390] ;  /* 0x0000e400ff049b82 */ /* 0x000f220000000a00 */
[----:B-1----:R-:W-:-:S04]  /*06c0*/  @P0 IMAD.WIDE R10, R17, 0x4, R10 ;  /* 0x00000004110a0825 */ /* 0x002fc800078e020a */
[----:B------:R-:W-:Y:S01]  /*06d0*/  @!P1 IMAD R17, R16, R3, R2 ;  /* 0x0000000310119224 */ /* 0x000fe200078e0202 */
[----:B0-----:R-:W5:Y:S01]  /*06e0*/  @P0 LDG.E.CONSTANT R14, desc[UR6][R10.64] ;  /* 0x000000060a0e0981 */ /* 0x001f62000c1e9900 */
[----:B--2---:R-:W-:-:S04]  /*06f0*/  @P0 IMAD.WIDE R8, R13, 0x4, R8 ;  /* 0x000000040d080825 */ /* 0x004fc800078e0208 */
[----:B------:R-:W-:Y:S01]  /*0700*/  @P0 IMAD.WIDE R12, R3, 0x4, R10 ;  /* 0x00000004030c0825 */ /* 0x000fe200078e020a */
[----:B------:R-:W5:Y:S03]  /*0710*/  @P0 LDG.E R19, desc[UR6][R8.64] ;  /* 0x0000000608130981 */ /* 0x000f66000c1e1900 */
[----:B---3--:R-:W-:Y:S01]  /*0720*/  @!P1 IMAD.WIDE R6, R15, 0x4, R6 ;  /* 0x000000040f069825 */ /* 0x008fe200078e0206 */
[----:B------:R-:W2:Y:S04]  /*0730*/  @P0 LDG.E R21, desc[UR6][R8.64+0x4] ;  /* 0x0000040608150981 */ /* 0x000ea8000c1e1900 */
[----:B------:R-:W2:Y:S01]  /*0740*/  @P0 LDG.E.CONSTANT R12, desc[UR6][R12.64] ;  /* 0x000000060c0c0981 */ /* 0x000ea2000c1e9900 */
[----:B----4-:R-:W-:-:S03]  /*0750*/  @!P1 IMAD.WIDE R4, R17, 0x4, R4 ;  /* 0x0000000411049825 */ /* 0x010fc600078e0204 */
[----:B------:R-:W3:Y:S04]  /*0760*/  @!P1 LDG.E R7, desc[UR6][R6.64] ;  /* 0x0000000606079981 */ /* 0x000ee8000c1e1900 */
[----:B------:R-:W3:Y:S01]  /*0770*/  @!P1 LDG.E.CONSTANT R4, desc[UR6][R4.64] ;  /* 0x0000000604049981 */ /* 0x000ee2000c1e9900 */
[----:B-----5:R-:W-:-:S04]  /*0780*/  @P0 FFMA R14, R19, R14, R26 ;  /* 0x0000000e130e0223 */ /* 0x020fc8000000001a */
[----:B--2---:R-:W-:-:S04]  /*0790*/  @P0 FFMA R26, R21, R12, R14 ;  /* 0x0000000c151a0223 */ /* 0x004fc8000000000e */
[----:B---3--:R-:W-:-:S07]  /*07a0*/  @!P1 FFMA R26, R7, R4, R26 ;  /* 0x00000004071a9223 */ /* 0x008fce000000001a */
.L_x_19:
[----:B------:R-:W1:Y:S01]  /*07b0*/  LDC.64 R4, c[0x0][0x380] ;  /* 0x0000e000ff047b82 */ /* 0x000e620000000a00 */
[----:B------:R-:W-:-:S04]  /*07c0*/  IMAD R7, R0, R3, R2 ;  /* 0x0000000300077224 */ /* 0x000fc800078e0202 */
[----:B-1----:R-:W-:-:S03]  /*07d0*/  IMAD.WIDE R2, R7, 0x4, R4 ;  /* 0x0000000407027825 */ /* 0x002fc600078e0204 */
[----:B------:R-:W1:Y:S03]  /*07e0*/  LDC.64 R4, c[0x0][0x388] ;  /* 0x0000e200ff047b82 */ /* 0x000e660000000a00 */
[----:B0-----:R-:W2:Y:S01]  /*07f0*/  LDG.E.CONSTANT R3, desc[UR6][R2.64] ;  /* 0x0000000602037981 */ /* 0x001ea2000c1e9900 */
[----:B-1----:R-:W-:-:S04]  /*0800*/  IMAD.WIDE R4, R7, 0x4, R4 ;  /* 0x0000000407047825 */ /* 0x002fc800078e0204 */
[----:B--2---:R-:W-:-:S05]  /*0810*/  FADD R7, R3, -R26 ;  /* 0x8000001a03077221 */ /* 0x004fca0000000000 */
[----:B------:R-:W-:Y:S01]  /*0820*/  STG.E desc[UR6][R4.64], R7 ;  /* 0x0000000704007986 */ /* 0x000fe2000c101906 */
[----:B------:R-:W-:Y:S05]  /*0830*/  EXIT ;  /* 0x000000000000794d */ /* 0x000fea0003800000 */
.L_x_23:
        /* <DEDUP_REMOVED lines=12> */
.L_x_26:


//--------------------- .nv.shared.reserved.0     --------------------------
	.section	.nv.shared.reserved.0,"aw",@nobits
	.weak		__nv_reservedSMEM_offset_0_alias
	.size		__nv_reservedSMEM_offset_0_alias, 0, 64
	.other		__nv_reservedSMEM_offset_0_alias,@"STO_CUDA_RESERVED_SHARED STV_DEFAULT"
__nv_reservedSMEM_offset_0_alias:
	.zero		0
	.zero		64


//--------------------- .nv.constant0._Z9compute_UPKfS0_Pfii --------------------------
	.section	.nv.constant0._Z9compute_UPKfS0_Pfii,"a",@progbits
	.sectionflags	@""
	.align	4
.nv.constant0._Z9compute_UPKfS0_Pfii:
	.zero		928


//--------------------- .nv.constant0._Z9compute_LPKfPfS0_ii --------------------------
	.section	.nv.constant0._Z9compute_LPKfPfS0_ii,"a",@progbits
	.sectionflags	@""
	.align	4
.nv.constant0._Z9compute_LPKfPfS0_ii:
	.zero		928


//--------------------- SYMBOLS --------------------------

	.type		.nv.reservedSmem.offset0,@object
	.size		.nv.reservedSmem.offset0,0x4
